	.headerflags	@"EF_CUDA_TEXMODE_UNIFIED EF_CUDA_64BIT_ADDRESS EF_CUDA_ACCELERATORS EF_CUDA_SM90 EF_CUDA_VIRTUAL_SM(EF_CUDA_SM90)"
	.elftype	@"ET_EXEC"


//--------------------- .nv.info                  --------------------------
	.section	.nv.info,"",@"SHT_CUDA_INFO"
	.align	4


	//----- nvinfo : EIATTR_REGCOUNT
	.align		4
        /*0000*/ 	.byte	0x04, 0x2f
        /*0002*/ 	.short	(.L_1 - .L_0)
	.align		4
.L_0:
        /*0004*/ 	.word	index@(chunk_scaled_dot_kkt_fwd_kernel)
        /*0008*/ 	.word	0x00000030


	//----- nvinfo : EIATTR_FRAME_SIZE
	.align		4
.L_1:
        /*000c*/ 	.byte	0x04, 0x11
        /*000e*/ 	.short	(.L_3 - .L_2)
	.align		4
.L_2:
        /*0010*/ 	.word	index@(chunk_scaled_dot_kkt_fwd_kernel)
        /*0014*/ 	.word	0x00000000


	//----- nvinfo : EIATTR_MIN_STACK_SIZE
	.align		4
.L_3:
        /*0018*/ 	.byte	0x04, 0x12
        /*001a*/ 	.short	(.L_5 - .L_4)
	.align		4
.L_4:
        /*001c*/ 	.word	index@(chunk_scaled_dot_kkt_fwd_kernel)
        /*0020*/ 	.word	0x00000000
.L_5:


//--------------------- .nv.info.chunk_scaled_dot_kkt_fwd_kernel --------------------------
	.section	.nv.info.chunk_scaled_dot_kkt_fwd_kernel,"",@"SHT_CUDA_INFO"
	.sectionflags	@""
	.align	4


	//----- nvinfo : EIATTR_CUDA_API_VERSION
	.align		4
        /*0000*/ 	.byte	0x04, 0x37
        /*0002*/ 	.short	(.L_7 - .L_6)
.L_6:
        /*0004*/ 	.word	0x00000080


	//----- nvinfo : EIATTR_KPARAM_INFO
	.align		4
.L_7:
        /*0008*/ 	.byte	0x04, 0x17
        /*000a*/ 	.short	(.L_9 - .L_8)
.L_8:
        /*000c*/ 	.word	0x00000000
        /*0010*/ 	.short	0x0005
        /*0012*/ 	.short	0x0028
        /*0014*/ 	.byte	0x00, 0xf4, 0x21, 0x00


	//----- nvinfo : EIATTR_KPARAM_INFO
	.align		4
.L_9:
        /*0018*/ 	.byte	0x04, 0x17
        /*001a*/ 	.short	(.L_11 - .L_10)
.L_10:
        /*001c*/ 	.word	0x00000000
        /*0020*/ 	.short	0x0004
        /*0022*/ 	.short	0x0020
        /*0024*/ 	.byte	0x00, 0xf0, 0x11, 0x00


	//----- nvinfo : EIATTR_KPARAM_INFO
	.align		4
.L_11:
        /*0028*/ 	.byte	0x04, 0x17
        /*002a*/ 	.short	(.L_13 - .L_12)
.L_12:
        /*002c*/ 	.word	0x00000000
        /*0030*/ 	.short	0x0003
        /*0032*/ 	.short	0x0018
        /*0034*/ 	.byte	0x00, 0xf4, 0x21, 0x00


	//----- nvinfo : EIATTR_KPARAM_INFO
	.align		4
.L_13:
        /*0038*/ 	.byte	0x04, 0x17
        /*003a*/ 	.short	(.L_15 - .L_14)
.L_14:
        /*003c*/ 	.word	0x00000000
        /*0040*/ 	.short	0x0002
        /*0042*/ 	.short	0x0010
        /*0044*/ 	.byte	0x00, 0xf4, 0x21, 0x00


	//----- nvinfo : EIATTR_KPARAM_INFO
	.align		4
.L_15:
        /*0048*/ 	.byte	0x04, 0x17
        /*004a*/ 	.short	(.L_17 - .L_16)
.L_16:
        /*004c*/ 	.word	0x00000000
        /*0050*/ 	.short	0x0001
        /*0052*/ 	.short	0x0008
        /*0054*/ 	.byte	0x00, 0xf4, 0x21, 0x00


	//----- nvinfo : EIATTR_KPARAM_INFO
	.align		4
.L_17:
        /*0058*/ 	.byte	0x04, 0x17
        /*005a*/ 	.short	(.L_19 - .L_18)
.L_18:
        /*005c*/ 	.word	0x00000000
        /*0060*/ 	.short	0x0000
        /*0062*/ 	.short	0x0000
        /*0064*/ 	.byte	0x00, 0xf4, 0x21, 0x00


	//----- nvinfo : EIATTR_SPARSE_MMA_MASK
	.align		4
.L_19:
        /*0068*/ 	.byte	0x03, 0x50
        /*006a*/ 	.short	0x0000


	//----- nvinfo : EIATTR_MAXREG_COUNT
	.align		4
        /*006c*/ 	.byte	0x03, 0x1b
        /*006e*/ 	.short	0x00ff


	//----- nvinfo : EIATTR_EXIT_INSTR_OFFSETS
	.align		4
        /*0070*/ 	.byte	0x04, 0x1c
        /*0072*/ 	.short	(.L_21 - .L_20)


	//   ....[0]....
.L_20:
        /*0074*/ 	.word	0x00002230


	//   ....[1]....
        /*0078*/ 	.word	0x00002280


	//----- nvinfo : EIATTR_REQNTID
	.align		4
.L_21:
        /*007c*/ 	.byte	0x04, 0x10
        /*007e*/ 	.short	(.L_23 - .L_22)
.L_22:
        /*0080*/ 	.word	0x00000100
        /*0084*/ 	.word	0x00000001
        /*0088*/ 	.word	0x00000001


	//----- nvinfo : EIATTR_CBANK_PARAM_SIZE
	.align		4
.L_23:
        /*008c*/ 	.byte	0x03, 0x19
        /*008e*/ 	.short	0x0030


	//----- nvinfo : EIATTR_PARAM_CBANK
	.align		4
        /*0090*/ 	.byte	0x04, 0x0a
        /*0092*/ 	.short	(.L_25 - .L_24)
	.align		4
.L_24:
        /*0094*/ 	.word	index@(.nv.constant0.chunk_scaled_dot_kkt_fwd_kernel)
        /*0098*/ 	.short	0x0210
        /*009a*/ 	.short	0x0030


	//----- nvinfo : EIATTR_SW_WAR
	.align		4
.L_25:
        /*009c*/ 	.byte	0x04, 0x36
        /*009e*/ 	.short	(.L_27 - .L_26)
.L_26:
        /*00a0*/ 	.word	0x00000008
.L_27:


//--------------------- .nv.callgraph             --------------------------
	.section	.nv.callgraph,"",@"SHT_CUDA_CALLGRAPH"
	.align	4
	.sectionentsize	8
	.align		4
        /*0000*/ 	.word	0x00000000
	.align		4
        /*0004*/ 	.word	0xffffffff
	.align		4
        /*0008*/ 	.word	0x00000000
	.align		4
        /*000c*/ 	.word	0xfffffffe
	.align		4
        /*0010*/ 	.word	0x00000000
	.align		4
        /*0014*/ 	.word	0xfffffffd
	.align		4
        /*0018*/ 	.word	0x00000000
	.align		4
        /*001c*/ 	.word	0xfffffffc


//--------------------- .text.chunk_scaled_dot_kkt_fwd_kernel --------------------------
	.section	.text.chunk_scaled_dot_kkt_fwd_kernel,"ax",@progbits
	.sectionflags	@"SHF_BARRIERS=1"
	.align	128
        .global         chunk_scaled_dot_kkt_fwd_kernel
        .type           chunk_scaled_dot_kkt_fwd_kernel,@function
        .size           chunk_scaled_dot_kkt_fwd_kernel,(.L_x_1 - chunk_scaled_dot_kkt_fwd_kernel)
        .other          chunk_scaled_dot_kkt_fwd_kernel,@"STO_CUDA_ENTRY STV_DEFAULT"
chunk_scaled_dot_kkt_fwd_kernel:
.text.chunk_scaled_dot_kkt_fwd_kernel:
[----:B------:R-:W1:Y:S01]  /*0000*/  LDC R1, c[0x0][0x28] ;  /* 0x00000a00ff017b82 */ /* 0x000e620000000800 */
[----:B------:R-:W2:Y:S07]  /*0010*/  S2R R13, SR_CTAID.Y ;  /* 0x00000000000d7919 */ /* 0x000eae0000002600 */
[----:B------:R-:W3:Y:S01]  /*0020*/  LDC R6, c[0x0][0x230] ;  /* 0x00008c00ff067b82 */ /* 0x000ee20000000800 */
[----:B------:R-:W-:Y:S01]  /*0030*/  UMOV UR12, 0x400 ;  /* 0x00000400000c7882 */ /* 0x000fe20000000000 */
[----:B------:R-:W-:Y:S01]  /*0040*/  ULDC.64 UR20, c[0x0][0x208] ;  /* 0x0000820000147ab9 */ /* 0x000fe20000000a00 */
[----:B------:R-:W4:Y:S01]  /*0050*/  S2R R4, SR_TID.X ;  /* 0x0000000000047919 */ /* 0x000f220000002100 */
[----:B------:R-:W5:Y:S04]  /*0060*/  S2R R0, SR_CTAID.X ;  /* 0x0000000000007919 */ /* 0x000f680000002500 */
[----:B------:R-:W1:Y:S08]  /*0070*/  LDC.64 R18, c[0x0][0x210] ;  /* 0x00008400ff127b82 */ /* 0x000e700000000a00 */
[----:B------:R-:W1:Y:S08]  /*0080*/  LDC.64 R8, c[0x0][0x220] ;  /* 0x00008800ff087b82 */ /* 0x000e700000000a00 */
[----:B------:R-:W3:Y:S01]  /*0090*/  S2UR UR5, SR_CgaCtaId ;  /* 0x00000000000579c3 */ /* 0x000ee20000008800 */
[----:B------:R-:W-:Y:S01]  /*00a0*/  UMOV UR7, 0x80000020 ;  /* 0x8000002000077882 */ /* 0x000fe20000000000 */
[----:B------:R-:W-:Y:S01]  /*00b0*/  UMOV UR11, 0x80000020 ;  /* 0x80000020000b7882 */ /* 0x000fe20000000000 */
[----:B------:R-:W-:Y:S01]  /*00c0*/  ULDC.64 UR14, c[0x0][0x210] ;  /* 0x00008400000e7ab9 */ /* 0x000fe20000000a00 */
[----:B--2---:R-:W-:-:S02]  /*00d0*/  LOP3.LUT R3, R13, 0xffe0, RZ, 0xc0, !PT ;  /* 0x0000ffe00d037812 */ /* 0x004fc400078ec0ff */
[----:B----4-:R-:W-:-:S03]  /*00e0*/  SHF.R.U32.HI R10, RZ, 0x2, R4 ;  /* 0x00000002ff0a7819 */ /* 0x010fc60000011604 */
[----:B---3--:R-:W-:Y:S01]  /*00f0*/  IMAD R2, R3, R6, RZ ;  /* 0x0000000603027224 */ /* 0x008fe200078e02ff */
[C---:B------:R-:W-:Y:S01]  /*0100*/  LOP3.LUT R41, R4.reuse, 0x80, RZ, 0xc0, !PT ;  /* 0x0000008004297812 */ /* 0x040fe200078ec0ff */
[----:B------:R-:W-:Y:S01]  /*0110*/  IMAD.SHL.U32 R16, R4, 0x8, RZ ;  /* 0x0000000804107824 */ /* 0x000fe200078e00ff */
[----:B------:R-:W-:Y:S01]  /*0120*/  SGXT.U32 R10, R10, 0x5 ;  /* 0x000000050a0a781a */ /* 0x000fe20000000000 */
[----:B-----5:R-:W-:Y:S01]  /*0130*/  IMAD.SHL.U32 R0, R0, 0x40, RZ ;  /* 0x0000004000007824 */ /* 0x020fe200078e00ff */
[----:B------:R-:W-:Y:S02]  /*0140*/  LOP3.LUT R3, R2, 0x1f, R13, 0xf8, !PT ;  /* 0x0000001f02037812 */ /* 0x000fe400078ef80d */
[----:B------:R-:W-:Y:S02]  /*0150*/  SHF.R.U32.HI R41, RZ, 0x2, R41 ;  /* 0x00000002ff297819 */ /* 0x000fe40000011629 */
[--C-:B------:R-:W-:Y:S01]  /*0160*/  SHF.R.U32.HI R7, RZ, 0x5, R4.reuse ;  /* 0x00000005ff077819 */ /* 0x100fe20000011604 */
[----:B------:R-:W-:Y:S01]  /*0170*/  IMAD.SHL.U32 R5, R3, 0x80, RZ ;  /* 0x0000008003057824 */ /* 0x000fe200078e00ff */
[----:B------:R-:W-:Y:S01]  /*0180*/  LOP3.LUT R21, R0, R10, R41, 0xfe, !PT ;  /* 0x0000000a00157212 */ /* 0x000fe200078efe29 */
[----:B------:R-:W-:Y:S01]  /*0190*/  ULEA UR12, UR5, UR12, 0x18 ;  /* 0x0000000c050c7291 */ /* 0x000fe2000f8ec03f */
[----:B------:R-:W-:Y:S01]  /*01a0*/  SHF.R.U32.HI R11, RZ, 0x2, R4 ;  /* 0x00000002ff0b7819 */ /* 0x000fe20000011604 */
[----:B-1----:R-:W-:Y:S01]  /*01b0*/  IMAD.WIDE R18, R5, 0x2, R18 ;  /* 0x0000000205127825 */ /* 0x002fe200078e0212 */
[----:B------:R-:W-:-:S02]  /*01c0*/  SHF.R.S32.HI R5, RZ, 0x3, R4 ;  /* 0x00000003ff057819 */ /* 0x000fc40000011404 */
[----:B------:R-:W-:Y:S01]  /*01d0*/  R2UR UR4, R7 ;  /* 0x00000000070472ca */ /* 0x000fe200000e0000 */
[----:B------:R-:W-:Y:S01]  /*01e0*/  IMAD.SHL.U32 R17, R21, 0x2000, RZ ;  /* 0x0000200015117824 */ /* 0x000fe200078e00ff */
[----:B------:R-:W-:Y:S02]  /*01f0*/  SGXT R5, R5, 0x1 ;  /* 0x000000010505781a */ /* 0x000fe40000000200 */
[--C-:B------:R-:W-:Y:S02]  /*0200*/  SHF.R.U32.HI R12, RZ, 0x1, R4.reuse ;  /* 0x00000001ff0c7819 */ /* 0x100fe40000011604 */
[----:B------:R-:W-:Y:S02]  /*0210*/  SGXT.U32 R11, R11, 0x3 ;  /* 0x000000030b0b781a */ /* 0x000fe40000000000 */
[----:B------:R-:W-:Y:S02]  /*0220*/  SHF.R.S32.HI R7, RZ, 0x4, R4 ;  /* 0x00000004ff077819 */ /* 0x000fe40000011404 */
[----:B------:R-:W-:-:S02]  /*0230*/  LOP3.LUT R5, R5, 0x48, RZ, 0xc0, !PT ;  /* 0x0000004805057812 */ /* 0x000fc400078ec0ff */
[----:B------:R-:W-:Y:S01]  /*0240*/  SHF.R.S32.HI R10, RZ, 0x1f, R0 ;  /* 0x0000001fff0a7819 */ /* 0x000fe20000011400 */
[----:B------:R-:W-:Y:S01]  /*0250*/  USHF.L.U32 UR4, UR4, 0x9, URZ ;  /* 0x0000000904047899 */ /* 0x000fe2000800063f */
[----:B------:R-:W-:Y:S02]  /*0260*/  LOP3.LUT R11, R11, 0x30, R12, 0xf8, !PT ;  /* 0x000000300b0b7812 */ /* 0x000fe400078ef80c */
[----:B------:R-:W-:Y:S02]  /*0270*/  SGXT R7, R7, 0x1 ;  /* 0x000000010707781a */ /* 0x000fe40000000200 */
[----:B------:R-:W-:Y:S02]  /*0280*/  LOP3.LUT R14, R5, 0x38, R16, 0x78, !PT ;  /* 0x00000038050e7812 */ /* 0x000fe400078e7810 */
[----:B------:R-:W-:Y:S02]  /*0290*/  SHF.L.U64.HI R15, R21, 0xd, R10 ;  /* 0x0000000d150f7819 */ /* 0x000fe4000001020a */
[----:B------:R-:W-:-:S02]  /*02a0*/  IADD3 R18, P0, R18, R17, RZ ;  /* 0x0000001112127210 */ /* 0x000fc40007f1e0ff */
[----:B------:R-:W-:Y:S01]  /*02b0*/  ISETP.LT.U32.AND P3, PT, R21, R6, PT ;  /* 0x000000061500720c */ /* 0x000fe20003f61070 */
[----:B------:R-:W-:Y:S01]  /*02c0*/  IMAD.WIDE R20, R2, 0x2, R8 ;  /* 0x0000000202147825 */ /* 0x000fe200078e0208 */
[----:B------:R-:W-:Y:S02]  /*02d0*/  LOP3.LUT R5, R11, R0, RZ, 0xfc, !PT ;  /* 0x000000000b057212 */ /* 0x000fe400078efcff */
[----:B------:R-:W-:Y:S01]  /*02e0*/  LOP3.LUT R9, R0, 0x8, R11, 0xfe, !PT ;  /* 0x0000000800097812 */ /* 0x000fe200078efe0b */
[----:B------:R-:W-:Y:S01]  /*02f0*/  IMAD.X R19, R19, 0x1, R15, P0 ;  /* 0x0000000113137824 */ /* 0x000fe200000e060f */
[----:B------:R-:W-:Y:S02]  /*0300*/  LOP3.LUT R23, R14, 0x90, R7, 0x78, !PT ;  /* 0x000000900e177812 */ /* 0x000fe400078e7807 */
[----:B------:R-:W-:Y:S02]  /*0310*/  LOP3.LUT R14, R13, 0x1f, RZ, 0xc0, !PT ;  /* 0x0000001f0d0e7812 */ /* 0x000fe400078ec0ff */
[----:B------:R-:W-:-:S02]  /*0320*/  SHF.R.S32.HI R7, RZ, 0x1f, R6 ;  /* 0x0000001fff077819 */ /* 0x000fc40000011406 */
[----:B------:R-:W-:Y:S01]  /*0330*/  ISETP.GT.AND P0, PT, R0, -0x1, PT ;  /* 0xffffffff0000780c */ /* 0x000fe20003f04270 */
[----:B------:R-:W-:Y:S01]  /*0340*/  IMAD.WIDE.U32 R20, R14, 0x2, R20 ;  /* 0x000000020e147825 */ /* 0x000fe200078e0014 */
[-C--:B------:R-:W-:Y:S02]  /*0350*/  ISETP.LT.U32.AND P2, PT, R5, R6.reuse, PT ;  /* 0x000000060500720c */ /* 0x080fe40003f41070 */
[----:B------:R-:W-:Y:S02]  /*0360*/  ISETP.LT.U32.AND P1, PT, R9, R6, PT ;  /* 0x000000060900720c */ /* 0x000fe40003f21070 */
[-C--:B------:R-:W-:Y:S02]  /*0370*/  ISETP.LT.AND.EX P3, PT, R10, R7.reuse, P0, P3 ;  /* 0x000000070a00720c */ /* 0x080fe40000761330 */
[----:B------:R-:W-:Y:S02]  /*0380*/  LOP3.LUT R25, R16, 0x18, RZ, 0xc0, !PT ;  /* 0x0000001810197812 */ /* 0x000fe400078ec0ff */
[----:B------:R-:W-:-:S02]  /*0390*/  ISETP.LT.AND.EX P2, PT, R10, R7, P0, P2 ;  /* 0x000000070a00720c */ /* 0x000fc40000741320 */
[----:B------:R-:W-:Y:S01]  /*03a0*/  ISETP.LT.AND.EX P1, PT, R10, R7, P0, P1 ;  /* 0x000000070a00720c */ /* 0x000fe20000721310 */
[----:B------:R-:W-:Y:S01]  /*03b0*/  IMAD.WIDE.U32 R24, R25, 0x2, R18 ;  /* 0x0000000219187825 */ /* 0x000fe200078e0012 */
[----:B------:R-:W-:Y:S02]  /*03c0*/  LOP3.LUT R8, R23, 0x700, R16, 0xf8, !PT ;  /* 0x0000070017087812 */ /* 0x000fe400078ef810 */
[-C--:B------:R-:W-:Y:S02]  /*03d0*/  LEA R22, P4, R5, R20.reuse, 0x6 ;  /* 0x0000001405167211 */ /* 0x080fe400078830ff */
[----:B------:R-:W-:Y:S02]  /*03e0*/  LEA R26, P5, R9, R20, 0x6 ;  /* 0x00000014091a7211 */ /* 0x000fe400078a30ff */
[----:B------:R-:W-:Y:S02]  /*03f0*/  LEA R19, R8, UR12, 0x1 ;  /* 0x0000000c08137c11 */ /* 0x000fe4000f8e08ff */
[----:B------:R-:W-:-:S02]  /*0400*/  PRMT R8, RZ, 0x7610, R8 ;  /* 0x00007610ff087816 */ /* 0x000fc40000000008 */
[----:B------:R-:W-:Y:S01]  /*0410*/  PRMT R20, RZ, 0x7610, R20 ;  /* 0x00007610ff147816 */ /* 0x000fe20000000014 */
[----:B------:R-:W-:Y:S01]  /*0420*/  @!PT LDS RZ, [RZ] ;  /* 0x00000000fffff984 */ /* 0x000fe20000000800 */
[----:B------:R-:W-:Y:S01]  /*0430*/  @!PT LDS RZ, [RZ] ;  /* 0x00000000fffff984 */ /* 0x000fe20000000800 */
[----:B------:R-:W-:Y:S01]  /*0440*/  @!PT LDS RZ, [RZ] ;  /* 0x00000000fffff984 */ /* 0x000fe20000000800 */
[----:B------:R-:W-:Y:S01]  /*0450*/  LDGSTS.E.BYPASS.128 [R19], desc[UR20][R24.64], P3 ;  /* 0x0000000018137fae */ /* 0x000fe20009901c54 */
[-CC-:B------:R-:W-:Y:S02]  /*0460*/  LEA.HI.X R23, R5, R21.reuse, R10.reuse, 0x6, P4 ;  /* 0x0000001505177211 */ /* 0x180fe400020f340a */
[--C-:B------:R-:W-:Y:S01]  /*0470*/  LEA.HI.X R27, R9, R21, R10.reuse, 0x6, P5 ;  /* 0x00000015091b7211 */ /* 0x100fe200028f340a */
[----:B------:R-:W0:Y:S04]  /*0480*/  LDGDEPBAR ;  /* 0x00000000000079af */ /* 0x000e280000000000 */
[----:B------:R1:W2:Y:S04]  /*0490*/  @P2 LDG.E.U16 R8, desc[UR20][R22.64] ;  /* 0x0000001416082981 */ /* 0x0002a8000c1e1500 */
[----:B------:R-:W3:Y:S01]  /*04a0*/  @P1 LDG.E.U16 R20, desc[UR20][R26.64] ;  /* 0x000000141a141981 */ /* 0x000ee2000c1e1500 */
[----:B------:R-:W-:Y:S01]  /*04b0*/  ULOP3.LUT UR13, UR4, 0x800, URZ, 0xc0, !UPT ;  /* 0x00000800040d7892 */ /* 0x000fe2000f8ec03f */
[----:B------:R-:W-:Y:S01]  /*04c0*/  SHF.R.U32.HI R13, RZ, 0x5, R13 ;  /* 0x00000005ff0d7819 */ /* 0x000fe2000001160d */
[----:B------:R-:W-:Y:S01]  /*04d0*/  USHF.R.U32.HI UR5, URZ, 0x4, UR12 ;  /* 0x000000043f057899 */ /* 0x000fe2000801160c */
[----:B------:R-:W-:Y:S01]  /*04e0*/  BAR.SYNC.DEFER_BLOCKING 0x0 ;  /* 0x0000000000007b1d */ /* 0x000fe20000010000 */
[----:B------:R-:W-:Y:S01]  /*04f0*/  UIADD3 UR4, UR12, UR13, URZ ;  /* 0x0000000d0c047290 */ /* 0x000fe2000fffe03f */
[C---:B------:R-:W-:Y:S01]  /*0500*/  LOP3.LUT R12, R4.reuse, 0x3, RZ, 0xc0, !PT ;  /* 0x00000003040c7812 */ /* 0x040fe200078ec0ff */
[----:B------:R-:W-:Y:S01]  /*0510*/  UIADD3 UR8, UR12, 0x20, URZ ;  /* 0x000000200c087890 */ /* 0x000fe2000fffe03f */
[----:B------:R-:W-:Y:S01]  /*0520*/  IMAD R21, R13, R6, RZ ;  /* 0x000000060d157224 */ /* 0x000fe200078e02ff */
[----:B------:R-:W-:Y:S01]  /*0530*/  USHF.R.U32.HI UR6, URZ, 0x4, UR4 ;  /* 0x000000043f067899 */ /* 0x000fe20008011604 */
[----:B------:R-:W-:Y:S01]  /*0540*/  IMAD.SHL.U32 R18, R4, 0x2, RZ ;  /* 0x0000000204127824 */ /* 0x000fe200078e00ff */
[----:B------:R-:W-:Y:S01]  /*0550*/  USGXT.U32 UR4, UR5, 0xe ;  /* 0x0000000e0504789a */ /* 0x000fe20008000000 */
[----:B------:R-:W-:Y:S01]  /*0560*/  IMAD.WIDE.U32 R12, R12, 0x10, RZ ;  /* 0x000000100c0c7825 */ /* 0x000fe200078e00ff */
[----:B------:R-:W-:Y:S01]  /*0570*/  USGXT.U32 UR5, UR6, 0xe ;  /* 0x0000000e0605789a */ /* 0x000fe20008000000 */
[----:B-1----:R-:W-:Y:S01]  /*0580*/  SHF.L.U64.HI R22, R5, 0x5, R10 ;  /* 0x0000000505167819 */ /* 0x002fe2000001020a */
[----:B------:R-:W-:Y:S01]  /*0590*/  ULOP3.LUT UR4, UR4, 0x1000000, URZ, 0xfc, !UPT ;  /* 0x0100000004047892 */ /* 0x000fe2000f8efc3f */
[----:B------:R-:W-:Y:S01]  /*05a0*/  IMAD R21, R21, 0x20, R14 ;  /* 0x0000002015157824 */ /* 0x000fe200078e020e */
[----:B------:R-:W-:Y:S01]  /*05b0*/  ULOP3.LUT UR6, UR5, 0x1000000, URZ, 0xfc, !UPT ;  /* 0x0100000005067892 */ /* 0x000fe2000f8efc3f */
[----:B------:R-:W-:Y:S01]  /*05c0*/  LOP3.LUT R12, R17, R12, RZ, 0xfc, !PT ;  /* 0x0000000c110c7212 */ /* 0x000fe200078efcff */
[----:B------:R-:W-:Y:S01]  /*05d0*/  UIADD3 UR9, UR13, UR8, URZ ;  /* 0x000000080d097290 */ /* 0x000fe2000fffe03f */
[----:B------:R-:W-:Y:S01]  /*05e0*/  LOP3.LUT R13, R15, R13, RZ, 0xfc, !PT ;  /* 0x0000000d0f0d7212 */ /* 0x000fe200078efcff */
[----:B------:R-:W-:Y:S01]  /*05f0*/  UMOV UR5, 0x80000020 ;  /* 0x8000002000057882 */ /* 0x000fe20000000000 */
[----:B------:R-:W-:Y:S01]  /*0600*/  USHF.R.U32.HI UR8, URZ, 0x4, UR8 ;  /* 0x000000043f087899 */ /* 0x000fe20008011608 */
[----:B------:R-:W-:Y:S01]  /*0610*/  IMAD.SHL.U32 R15, R21, 0x80, RZ ;  /* 0x00000080150f7824 */ /* 0x000fe200078e00ff */
[----:B------:R-:W-:Y:S01]  /*0620*/  USHF.R.U32.HI UR9, URZ, 0x4, UR9 ;  /* 0x000000043f097899 */ /* 0x000fe20008011609 */
[----:B------:R-:W-:Y:S01]  /*0630*/  IMAD.SHL.U32 R23, R5, 0x20, RZ ;  /* 0x0000002005177824 */ /* 0x000fe200078e00ff */
[----:B------:R-:W-:Y:S01]  /*0640*/  USGXT.U32 UR8, UR8, 0xe ;  /* 0x0000000e0808789a */ /* 0x000fe20008000000 */
[----:B------:R-:W-:Y:S01]  /*0650*/  IMAD.WIDE R12, R15, 0x2, R12 ;  /* 0x000000020f0c7825 */ /* 0x000fe200078e020c */
[----:B------:R-:W-:Y:S01]  /*0660*/  @!PT LDS RZ, [RZ] ;  /* 0x00000000fffff984 */ /* 0x000fe20000000800 */
[----:B------:R-:W-:Y:S01]  /*0670*/  @!PT LDS RZ, [RZ] ;  /* 0x00000000fffff984 */ /* 0x000fe20000000800 */
[----:B------:R-:W-:Y:S01]  /*0680*/  @!PT LDS RZ, [RZ] ;  /* 0x00000000fffff984 */ /* 0x000fe20000000800 */
[----:B------:R1:W-:Y:S01]  /*0690*/  LDGSTS.E.BYPASS.128 [R19+0x1000], desc[UR20][R24.64+0x40], P3 ;  /* 0x0100004018137fae */ /* 0x0003e20009901c54 */
[----:B------:R-:W-:Y:S01]  /*06a0*/  USGXT.U32 UR9, UR9, 0xe ;  /* 0x0000000e0909789a */ /* 0x000fe20008000000 */
[----:B------:R-:W-:Y:S01]  /*06b0*/  SHF.R.S32.HI R15, RZ, 0x1f, R2 ;  /* 0x0000001fff0f7819 */ /* 0x000fe20000011402 */
[----:B------:R-:W-:Y:S01]  /*06c0*/  ULOP3.LUT UR8, UR8, 0x1000000, URZ, 0xfc, !UPT ;  /* 0x0100000008087892 */ /* 0x000fe2000f8efc3f */
[----:B------:R-:W0:Y:S01]  /*06d0*/  LDGDEPBAR ;  /* 0x00000000000079af */ /* 0x000e220000000000 */
[----:B------:R-:W-:Y:S01]  /*06e0*/  ULOP3.LUT UR10, UR9, 0x1000000, URZ, 0xfc, !UPT ;  /* 0x01000000090a7892 */ /* 0x000fe2000f8efc3f */
[----:B------:R-:W-:Y:S01]  /*06f0*/  IADD3 R16, P4, R12, UR14, RZ ;  /* 0x0000000e0c107c10 */ /* 0x000fe2000ff9e0ff */
[----:B------:R-:W-:Y:S01]  /*0700*/  UIADD3 UR14, UR12, 0x1000, URZ ;  /* 0x000010000c0e7890 */ /* 0x000fe2000fffe03f */
[----:B------:R-:W-:Y:S01]  /*0710*/  LOP3.LUT R41, R41, 0x6, R18, 0xf8, !PT ;  /* 0x0000000629297812 */ /* 0x000fe200078ef812 */
[----:B------:R-:W-:Y:S01]  /*0720*/  UMOV UR9, 0x80000020 ;  /* 0x8000002000097882 */ /* 0x000fe20000000000 */
[----:B------:R-:W-:Y:S01]  /*0730*/  IADD3.X R17, R13, UR15, RZ, P4, !PT ;  /* 0x0000000f0d117c10 */ /* 0x000fe2000a7fe4ff */
[----:B------:R-:W-:Y:S01]  /*0740*/  UIADD3 UR15, UR13, UR14, URZ ;  /* 0x0000000e0d0f7290 */ /* 0x000fe2000fffe03f */
[----:B------:R-:W4:Y:S01]  /*0750*/  LDC.64 R12, c[0x0][0x218] ;  /* 0x00008600ff0c7b82 */ /* 0x000f220000000a00 */
[----:B------:R-:W-:Y:S01]  /*0760*/  USHF.R.U32.HI UR14, URZ, 0x4, UR14 ;  /* 0x000000043f0e7899 */ /* 0x000fe2000801160e */
[----:B------:R-:W-:Y:S01]  /*0770*/  SHF.L.U64.HI R18, R9, 0x5, R10 ;  /* 0x0000000509127819 */ /* 0x000fe2000001020a */
[----:B------:R-:W-:Y:S01]  /*0780*/  USHF.R.U32.HI UR15, URZ, 0x4, UR15 ;  /* 0x000000043f0f7899 */ /* 0x000fe2000801160f */
[----:B------:R-:W-:Y:S01]  /*0790*/  CS2R R42, SRZ ;  /* 0x00000000002a7805 */ /* 0x000fe2000001ff00 */
[----:B------:R-:W-:-:S02]  /*07a0*/  USGXT.U32 UR14, UR14, 0xe ;  /* 0x0000000e0e0e789a */ /* 0x000fc40008000000 */
[----:B------:R-:W-:Y:S02]  /*07b0*/  USGXT.U32 UR15, UR15, 0xe ;  /* 0x0000000e0f0f789a */ /* 0x000fe40008000000 */
[----:B------:R-:W-:Y:S02]  /*07c0*/  ULOP3.LUT UR16, UR14, 0x1000000, URZ, 0xfc, !UPT ;  /* 0x010000000e107892 */ /* 0x000fe4000f8efc3f */
[----:B------:R-:W-:Y:S01]  /*07d0*/  ULOP3.LUT UR18, UR15, 0x1000000, URZ, 0xfc, !UPT ;  /* 0x010000000f127892 */ /* 0x000fe2000f8efc3f */
[----:B------:R-:W-:Y:S01]  /*07e0*/  UMOV UR17, 0x80000020 ;  /* 0x8000002000117882 */ /* 0x000fe20000000000 */
[----:B------:R-:W-:Y:S01]  /*07f0*/  UMOV UR19, 0x80000020 ;  /* 0x8000002000137882 */ /* 0x000fe20000000000 */
[----:B------:R-:W-:Y:S01]  /*0800*/  UIADD3 UR14, UR12, 0x1020, URZ ;  /* 0x000010200c0e7890 */ /* 0x000fe2000fffe03f */
[----:B------:R-:W-:-:S04]  /*0810*/  DEPBAR.LE SB0, 0x1 ;  /* 0x000080400000791a */ /* 0x000fc80000000000 */
[----:B------:R-:W-:Y:S01]  /*0820*/  BAR.SYNC.DEFER_BLOCKING 0x0 ;  /* 0x0000000000007b1d */ /* 0x000fe20000010000 */
[----:B------:R-:W-:Y:S02]  /*0830*/  UIADD3 UR15, UR13, UR14, URZ ;  /* 0x0000000e0d0f7290 */ /* 0x000fe4000fffe03f */
[----:B------:R-:W-:Y:S02]  /*0840*/  USHF.R.U32.HI UR14, URZ, 0x4, UR14 ;  /* 0x000000043f0e7899 */ /* 0x000fe4000801160e */
[----:B------:R-:W-:Y:S02]  /*0850*/  USHF.R.U32.HI UR15, URZ, 0x4, UR15 ;  /* 0x000000043f0f7899 */ /* 0x000fe4000801160f */
[----:B------:R-:W-:Y:S02]  /*0860*/  USGXT.U32 UR14, UR14, 0xe ;  /* 0x0000000e0e0e789a */ /* 0x000fe40008000000 */
[----:B------:R-:W-:Y:S01]  /*0870*/  USGXT.U32 UR15, UR15, 0xe ;  /* 0x0000000e0f0f789a */ /* 0x000fe20008000000 */
[----:B-1----:R-:W-:-:S06]  /*0880*/  WARPGROUP.ARRIVE ;  /* 0x00000000000079c5 */ /* 0x002fcc0000000000 */
[----:B------:R-:W-:Y:S04]  /*0890*/  HGMMA.64x32x16.F32.BF16 R24, gdesc[UR4], RZ, !UPT ;  /* 0x00600000041879f0 */ /* 0x000fe8000c7018ff */
[----:B------:R-:W-:Y:S03]  /*08a0*/  HGMMA.64x32x16.F32.BF16 R24, gdesc[UR8], R24, gsb0 ;  /* 0x00600000081879f0 */ /* 0x000fe60008001818 */
[----:B------:R-:W-:Y:S02]  /*08b0*/  WARPGROUP.DEPBAR.LE gsb0, 0x1 ;  /* 0x00008000000079c5 */ /* 0x000fe40000010100 */
[----:B------:R-:W-:Y:S06]  /*08c0*/  BAR.SYNC.DEFER_BLOCKING 0x0 ;  /* 0x0000000000007b1d */ /* 0x000fec0000010000 */
[----:B------:R-:W-:Y:S01]  /*08d0*/  @!PT LDS RZ, [RZ] ;  /* 0x00000000fffff984 */ /* 0x000fe20000000800 */
[----:B------:R-:W-:Y:S01]  /*08e0*/  @!PT LDS RZ, [RZ] ;  /* 0x00000000fffff984 */ /* 0x000fe20000000800 */
[----:B------:R-:W-:Y:S01]  /*08f0*/  @!PT LDS RZ, [RZ] ;  /* 0x00000000fffff984 */ /* 0x000fe20000000800 */
[----:B------:R-:W-:Y:S04]  /*0900*/  LDGSTS.E.BYPASS.128 [R19+0x2000], desc[UR20][R16.64+0x80], P3 ;  /* 0x0200008010137fae */ /* 0x000fe80009901c54 */
[----:B------:R-:W0:Y:S01]  /*0910*/  LDGDEPBAR ;  /* 0x00000000000079af */ /* 0x000e220000000000 */
[----:B------:R-:W-:-:S04]  /*0920*/  DEPBAR.LE SB0, 0x1 ;  /* 0x000080400000791a */ /* 0x000fc80000000000 */
[----:B------:R-:W-:Y:S06]  /*0930*/  BAR.SYNC.DEFER_BLOCKING 0x0 ;  /* 0x0000000000007b1d */ /* 0x000fec0000010000 */
[----:B------:R-:W-:-:S06]  /*0940*/  WARPGROUP.ARRIVE ;  /* 0x00000000000079c5 */ /* 0x000fcc0000000000 */
[----:B------:R-:W-:Y:S01]  /*0950*/  HGMMA.64x32x16.F32.BF16 R24, gdesc[UR16], R24 ;  /* 0x00600000101879f0 */ /* 0x000fe20008701818 */
[----:B------:R-:W-:Y:S02]  /*0960*/  ULOP3.LUT UR16, UR14, 0x1000000, URZ, 0xfc, !UPT ;  /* 0x010000000e107892 */ /* 0x000fe4000f8efc3f */
[----:B------:R-:W-:Y:S01]  /*0970*/  ULOP3.LUT UR18, UR15, 0x1000000, URZ, 0xfc, !UPT ;  /* 0x010000000f127892 */ /* 0x000fe2000f8efc3f */
[----:B------:R-:W-:Y:S01]  /*0980*/  UMOV UR17, 0x80000020 ;  /* 0x8000002000117882 */ /* 0x000fe20000000000 */
[----:B------:R-:W-:Y:S01]  /*0990*/  UMOV UR19, 0x80000020 ;  /* 0x8000002000137882 */ /* 0x000fe20000000000 */
[----:B------:R-:W-:-:S04]  /*09a0*/  UIADD3 UR14, UR12, 0x2000, URZ ;  /* 0x000020000c0e7890 */ /* 0x000fc8000fffe03f */
[----:B------:R-:W-:Y:S02]  /*09b0*/  UIADD3 UR15, UR13, UR14, URZ ;  /* 0x0000000e0d0f7290 */ /* 0x000fe4000fffe03f */
[----:B------:R-:W-:Y:S02]  /*09c0*/  USHF.R.U32.HI UR14, URZ, 0x4, UR14 ;  /* 0x000000043f0e7899 */ /* 0x000fe4000801160e */
[----:B------:R-:W-:Y:S02]  /*09d0*/  USHF.R.U32.HI UR15, URZ, 0x4, UR15 ;  /* 0x000000043f0f7899 */ /* 0x000fe4000801160f */
[----:B------:R-:W-:Y:S02]  /*09e0*/  USGXT.U32 UR14, UR14, 0xe ;  /* 0x0000000e0e0e789a */ /* 0x000fe40008000000 */
[----:B------:R-:W-:Y:S01]  /*09f0*/  USGXT.U32 UR15, UR15, 0xe ;  /* 0x0000000e0f0f789a */ /* 0x000fe20008000000 */
[----:B------:R-:W-:Y:S01]  /*0a00*/  HGMMA.64x32x16.F32.BF16 R24, gdesc[UR16], R24, gsb0 ;  /* 0x00600000101879f0 */ /* 0x000fe20008001818 */
[----:B------:R-:W-:-:S02]  /*0a10*/  ULOP3.LUT UR16, UR14, 0x1000000, URZ, 0xfc, !UPT ;  /* 0x010000000e107892 */ /* 0x000fc4000f8efc3f */
        /* <DEDUP_REMOVED lines=9> */
[----:B------:R-:W-:Y:S02]  /*0ab0*/  WARPGROUP.DEPBAR.LE gsb0, 0x1 ;  /* 0x00008000000079c5 */ /* 0x000fe40000010100 */
[----:B------:R-:W-:Y:S06]  /*0ac0*/  BAR.SYNC.DEFER_BLOCKING 0x0 ;  /* 0x0000000000007b1d */ /* 0x000fec0000010000 */
[----:B------:R-:W-:Y:S01]  /*0ad0*/  @!PT LDS RZ, [RZ] ;  /* 0x00000000fffff984 */ /* 0x000fe20000000800 */
[----:B------:R-:W-:Y:S01]  /*0ae0*/  @!PT LDS RZ, [RZ] ;  /* 0x00000000fffff984 */ /* 0x000fe20000000800 */
[----:B------:R-:W-:Y:S01]  /*0af0*/  @!PT LDS RZ, [RZ] ;  /* 0x00000000fffff984 */ /* 0x000fe20000000800 */
[----:B------:R-:W-:Y:S01]  /*0b00*/  LDGSTS.E.BYPASS.128 [R19], desc[UR20][R16.64+0xc0], P3 ;  /* 0x000000c010137fae */ /* 0x000fe20009901c54 */
[----:B----4-:R-:W-:-:S03]  /*0b10*/  LEA R21, P3, R2, R12, 0x2 ;  /* 0x0000000c02157211 */ /* 0x010fc600078610ff */
[----:B------:R-:W0:Y:S01]  /*0b20*/  LDGDEPBAR ;  /* 0x00000000000079af */ /* 0x000e220000000000 */
[----:B------:R-:W-:Y:S02]  /*0b30*/  LEA.HI.X R13, R2, R13, R15, 0x2, P3 ;  /* 0x0000000d020d7211 */ /* 0x000fe400018f140f */
[----:B------:R-:W-:Y:S01]  /*0b40*/  LEA R14, P3, R14, R21, 0x2 ;  /* 0x000000150e0e7211 */ /* 0x000fe200078610ff */
[----:B------:R-:W-:Y:S01]  /*0b50*/  IMAD.SHL.U32 R21, R9, 0x20, RZ ;  /* 0x0000002009157824 */ /* 0x000fe200078e00ff */
[----:B------:R-:W-:-:S03]  /*0b60*/  LOP3.LUT R2, R0, 0x18, R41, 0xfe, !PT ;  /* 0x0000001800027812 */ /* 0x000fc600078efe29 */
[----:B------:R-:W-:Y:S01]  /*0b70*/  IMAD.X R15, RZ, RZ, R13, P3 ;  /* 0x000000ffff0f7224 */ /* 0x000fe200018e060d */
[----:B------:R-:W-:-:S04]  /*0b80*/  LEA R12, P3, R23, R14, 0x2 ;  /* 0x0000000e170c7211 */ /* 0x000fc800078610ff */
[----:B------:R-:W-:Y:S01]  /*0b90*/  LEA.HI.X R13, R23, R15, R22, 0x2, P3 ;  /* 0x0000000f170d7211 */ /* 0x000fe200018f1416 */
[----:B------:R-:W-:-:S04]  /*0ba0*/  DEPBAR.LE SB0, 0x1 ;  /* 0x000080400000791a */ /* 0x000fc80000000000 */
[----:B------:R-:W-:Y:S01]  /*0bb0*/  BAR.SYNC.DEFER_BLOCKING 0x0 ;  /* 0x0000000000007b1d */ /* 0x000fe20000010000 */
[----:B------:R-:W-:Y:S02]  /*0bc0*/  CS2R R22, SRZ ;  /* 0x0000000000167805 */ /* 0x000fe4000001ff00 */
[----:B------:R-:W-:-:S04]  /*0bd0*/  ISETP.LT.U32.AND P3, PT, R2, R6, PT ;  /* 0x000000060200720c */ /* 0x000fc80003f61070 */
[----:B------:R-:W-:Y:S01]  /*0be0*/  ISETP.LT.AND.EX P3, PT, R10, R7, P0, P3 ;  /* 0x000000070a00720c */ /* 0x000fe20000761330 */
[----:B------:R-:W-:-:S06]  /*0bf0*/  WARPGROUP.ARRIVE ;  /* 0x00000000000079c5 */ /* 0x000fcc0000000000 */
[----:B------:R-:W-:Y:S01]  /*0c00*/  HGMMA.64x32x16.F32.BF16 R24, gdesc[UR16], R24 ;  /* 0x00600000101879f0 */ /* 0x000fe20008701818 */
[----:B------:R-:W-:Y:S02]  /*0c10*/  ULOP3.LUT UR16, UR13, 0x1000000, URZ, 0xfc, !UPT ;  /* 0x010000000d107892 */ /* 0x000fe4000f8efc3f */
[----:B------:R-:W-:Y:S01]  /*0c20*/  ULOP3.LUT UR18, UR14, 0x1000000, URZ, 0xfc, !UPT ;  /* 0x010000000e127892 */ /* 0x000fe2000f8efc3f */
[----:B------:R-:W-:Y:S01]  /*0c30*/  UMOV UR17, 0x80000020 ;  /* 0x8000002000117882 */ /* 0x000fe20000000000 */
[----:B------:R-:W-:-:S07]  /*0c40*/  UMOV UR19, 0x80000020 ;  /* 0x8000002000137882 */ /* 0x000fce0000000000 */
[----:B------:R-:W-:Y:S03]  /*0c50*/  HGMMA.64x32x16.F32.BF16 R24, gdesc[UR16], R24, gsb0 ;  /* 0x00600000101879f0 */ /* 0x000fe60008001818 */
[----:B------:R-:W-:Y:S02]  /*0c60*/  WARPGROUP.DEPBAR.LE gsb0, 0x1 ;  /* 0x00008000000079c5 */ /* 0x000fe40000010100 */
[----:B------:R-:W-:Y:S06]  /*0c70*/  BAR.SYNC.DEFER_BLOCKING 0x0 ;  /* 0x0000000000007b1d */ /* 0x000fec0000010000 */
[----:B------:R-:W-:Y:S01]  /*0c80*/  @!PT LDS RZ, [RZ] ;  /* 0x00000000fffff984 */ /* 0x000fe20000000800 */
[----:B------:R-:W-:Y:S01]  /*0c90*/  @!PT LDS RZ, [RZ] ;  /* 0x00000000fffff984 */ /* 0x000fe20000000800 */
[----:B------:R-:W-:Y:S01]  /*0ca0*/  @!PT LDS RZ, [RZ] ;  /* 0x00000000fffff984 */ /* 0x000fe20000000800 */
[----:B------:R-:W-:Y:S04]  /*0cb0*/  LDGSTS.E.BYPASS.128 [R19+0x1000], desc[UR20][R16.64+0x100], !PT ;  /* 0x0100010010137fae */ /* 0x000fe8000f901c54 */
[----:B------:R-:W0:Y:S01]  /*0cc0*/  LDGDEPBAR ;  /* 0x00000000000079af */ /* 0x000e220000000000 */
[----:B------:R-:W-:-:S04]  /*0cd0*/  DEPBAR.LE SB0, 0x1 ;  /* 0x000080400000791a */ /* 0x000fc80000000000 */
[----:B------:R-:W-:Y:S06]  /*0ce0*/  BAR.SYNC.DEFER_BLOCKING 0x0 ;  /* 0x0000000000007b1d */ /* 0x000fec0000010000 */
[----:B------:R-:W-:-:S06]  /*0cf0*/  WARPGROUP.ARRIVE ;  /* 0x00000000000079c5 */ /* 0x000fcc0000000000 */
[----:B------:R-:W-:Y:S04]  /*0d00*/  HGMMA.64x32x16.F32.BF16 R24, gdesc[UR4], R24 ;  /* 0x00600000041879f0 */ /* 0x000fe80008701818 */
[----:B------:R-:W-:Y:S03]  /*0d10*/  HGMMA.64x32x16.F32.BF16 R24, gdesc[UR8], R24, gsb0 ;  /* 0x00600000081879f0 */ /* 0x000fe60008001818 */
[----:B------:R-:W-:Y:S02]  /*0d20*/  WARPGROUP.DEPBAR.LE gsb0, 0x1 ;  /* 0x00008000000079c5 */ /* 0x000fe40000010100 */
[----:B------:R-:W-:Y:S06]  /*0d30*/  BAR.SYNC.DEFER_BLOCKING 0x0 ;  /* 0x0000000000007b1d */ /* 0x000fec0000010000 */
[----:B------:R-:W-:Y:S01]  /*0d40*/  @!PT LDS RZ, [RZ] ;  /* 0x00000000fffff984 */ /* 0x000fe20000000800 */
[----:B------:R-:W-:Y:S01]  /*0d50*/  @!PT LDS RZ, [RZ] ;  /* 0x00000000fffff984 */ /* 0x000fe20000000800 */
[----:B------:R-:W-:Y:S01]  /*0d60*/  @!PT LDS RZ, [RZ] ;  /* 0x00000000fffff984 */ /* 0x000fe20000000800 */
[----:B------:R1:W-:Y:S04]  /*0d70*/  LDGSTS.E.BYPASS.128 [R19+0x2000], desc[UR20][R16.64+0x140], !PT ;  /* 0x0200014010137fae */ /* 0x0003e8000f901c54 */
[----:B------:R-:W0:Y:S01]  /*0d80*/  LDGDEPBAR ;  /* 0x00000000000079af */ /* 0x000e220000000000 */
[----:B------:R-:W-:-:S02]  /*0d90*/  WARPGROUP.DEPBAR.LE gsb0, 0x0 ;  /* 0x00008000000079c5 */ /* 0x000fc40000010000 */
[----:B-1----:R-:W-:-:S04]  /*0da0*/  LEA R16, P4, R21, R14, 0x2 ;  /* 0x0000000e15107211 */ /* 0x002fc800078810ff */
[----:B------:R-:W-:Y:S02]  /*0db0*/  LEA.HI.X R17, R21, R15, R18, 0x2, P4 ;  /* 0x0000000f15117211 */ /* 0x000fe400020f1412 */
[----:B------:R-:W-:Y:S01]  /*0dc0*/  LOP3.LUT R21, R0, 0x11, R41, 0xfe, !PT ;  /* 0x0000001100157812 */ /* 0x000fe200078efe29 */
[----:B------:R-:W-:-:S04]  /*0dd0*/  DEPBAR.LE SB0, 0x0 ;  /* 0x000080000000791a */ /* 0x000fc80000000000 */
[----:B------:R-:W-:Y:S01]  /*0de0*/  BAR.SYNC.DEFER_BLOCKING 0x0 ;  /* 0x0000000000007b1d */ /* 0x000fe20000010000 */
[----:B------:R-:W-:-:S04]  /*0df0*/  LEA R44, P4, R2, R14, 0x7 ;  /* 0x0000000e022c7211 */ /* 0x000fc800078838ff */
[----:B------:R-:W-:Y:S01]  /*0e00*/  LEA.HI.X R45, R2, R15, R10, 0x7, P4 ;  /* 0x0000000f022d7211 */ /* 0x000fe200020f3c0a */
[----:B------:R1:W4:Y:S01]  /*0e10*/  @P2 LDG.E R43, desc[UR20][R12.64] ;  /* 0x000000140c2b2981 */ /* 0x000322000c1e1900 */
[----:B------:R-:W-:-:S03]  /*0e20*/  ISETP.LT.U32.AND P2, PT, R21, R6, PT ;  /* 0x000000061500720c */ /* 0x000fc60003f41070 */
[----:B------:R5:W2:Y:S01]  /*0e30*/  @P1 LDG.E R23, desc[UR20][R16.64] ;  /* 0x0000001410171981 */ /* 0x000aa2000c1e1900 */
[----:B------:R-:W-:Y:S02]  /*0e40*/  ISETP.LT.AND.EX P2, PT, R10, R7, P0, P2 ;  /* 0x000000070a00720c */ /* 0x000fe40000741320 */
[C---:B------:R-:W-:Y:S01]  /*0e50*/  LEA R18, P1, R21.reuse, R14, 0x7 ;  /* 0x0000000e15127211 */ /* 0x040fe200078238ff */
[----:B------:R-:W2:Y:S01]  /*0e60*/  @P3 LDG.E R22, desc[UR20][R44.64] ;  /* 0x000000142c163981 */ /* 0x000ea2000c1e1900 */
[----:B-1----:R-:W-:Y:S01]  /*0e70*/  IMAD.MOV.U32 R12, RZ, RZ, RZ ;  /* 0x000000ffff0c7224 */ /* 0x002fe200078e00ff */
[C-C-:B------:R-:W-:Y:S02]  /*0e80*/  LOP3.LUT R13, R0.reuse, 0x19, R41.reuse, 0xfe, !PT ;  /* 0x00000019000d7812 */ /* 0x140fe400078efe29 */
[----:B------:R-:W-:Y:S02]  /*0e90*/  LEA.HI.X R19, R21, R15, R10, 0x7, P1 ;  /* 0x0000000f15137211 */ /* 0x000fe400008f3c0a */
[----:B-----5:R-:W-:-:S02]  /*0ea0*/  LOP3.LUT R17, R0, 0x10, R41, 0xfe, !PT ;  /* 0x0000001000117812 */ /* 0x020fc400078efe29 */
[----:B------:R-:W-:Y:S02]  /*0eb0*/  ISETP.LT.U32.AND P1, PT, R13, R6, PT ;  /* 0x000000060d00720c */ /* 0x000fe40003f21070 */
[----:B------:R1:W5:Y:S02]  /*0ec0*/  @P2 LDG.E R12, desc[UR20][R18.64] ;  /* 0x00000014120c2981 */ /* 0x000364000c1e1900 */
[----:B------:R-:W-:Y:S02]  /*0ed0*/  ISETP.LT.AND.EX P1, PT, R10, R7, P0, P1 ;  /* 0x000000070a00720c */ /* 0x000fe40000721310 */
[----:B-1----:R-:W-:-:S04]  /*0ee0*/  LEA R18, P2, R17, R14, 0x7 ;  /* 0x0000000e11127211 */ /* 0x002fc800078438ff */
[-CC-:B------:R-:W-:Y:S02]  /*0ef0*/  LEA.HI.X R19, R17, R15.reuse, R10.reuse, 0x7, P2 ;  /* 0x0000000f11137211 */ /* 0x180fe400010f3c0a */
[----:B------:R-:W-:Y:S01]  /*0f00*/  LEA R44, P2, R13, R14, 0x7 ;  /* 0x0000000e0d2c7211 */ /* 0x000fe200078438ff */
[----:B------:R-:W-:Y:S01]  /*0f10*/  IMAD.MOV.U32 R40, RZ, RZ, RZ ;  /* 0x000000ffff287224 */ /* 0x000fe200078e00ff */
[----:B------:R-:W-:Y:S02]  /*0f20*/  ISETP.LT.U32.AND P3, PT, R17, R6, PT ;  /* 0x000000061100720c */ /* 0x000fe40003f61070 */
[----:B------:R-:W-:Y:S02]  /*0f30*/  LEA.HI.X R45, R13, R15, R10, 0x7, P2 ;  /* 0x0000000f0d2d7211 */ /* 0x000fe400010f3c0a */
[----:B------:R-:W-:-:S03]  /*0f40*/  ISETP.LT.AND.EX P3, PT, R10, R7, P0, P3 ;  /* 0x000000070a00720c */ /* 0x000fc60000761330 */
[----:B------:R1:W2:Y:S01]  /*0f50*/  @P1 LDG.E R40, desc[UR20][R44.64] ;  /* 0x000000142c281981 */ /* 0x0002a2000c1e1900 */
[----:B------:R-:W-:Y:S01]  /*0f60*/  IMAD.MOV.U32 R7, RZ, RZ, RZ ;  /* 0x000000ffff077224 */ /* 0x000fe200078e00ff */
[C-C-:B------:R-:W-:Y:S02]  /*0f70*/  LOP3.LUT R16, R0.reuse, 0x8, R41.reuse, 0xfe, !PT ;  /* 0x0000000800107812 */ /* 0x140fe400078efe29 */
[----:B-1----:R-:W-:-:S06]  /*0f80*/  LOP3.LUT R45, R0, 0x1, R41, 0xfe, !PT ;  /* 0x00000001002d7812 */ /* 0x002fcc00078efe29 */
[----:B------:R1:W2:Y:S01]  /*0f90*/  @P3 LDG.E R7, desc[UR20][R18.64] ;  /* 0x0000001412073981 */ /* 0x0002a2000c1e1900 */
[----:B------:R-:W-:-:S04]  /*0fa0*/  ISETP.GE.AND P4, PT, R45, R6, PT ;  /* 0x000000062d00720c */ /* 0x000fc80003f86270 */
[----:B------:R-:W-:Y:S02]  /*0fb0*/  ISETP.GT.AND P2, PT, R0, -0x1, !P4 ;  /* 0xffffffff0000780c */ /* 0x000fe40006744270 */
[C---:B------:R-:W-:Y:S01]  /*0fc0*/  ISETP.GE.AND P5, PT, R16.reuse, R6, PT ;  /* 0x000000061000720c */ /* 0x040fe20003fa6270 */
[--C-:B-1----:R-:W-:Y:S01]  /*0fd0*/  IMAD.WIDE R18, R16, 0x80, R14.reuse ;  /* 0x0000008010127825 */ /* 0x102fe200078e020e */
[----:B------:R-:W-:Y:S02]  /*0fe0*/  LOP3.LUT R16, R41, R0, RZ, 0xfc, !PT ;  /* 0x0000000029107212 */ /* 0x000fe400078efcff */
[----:B------:R-:W-:Y:S01]  /*0ff0*/  ISETP.GT.AND P1, PT, R0, -0x1, !P5 ;  /* 0xffffffff0000780c */ /* 0x000fe20006f24270 */
[----:B------:R-:W-:Y:S01]  /*1000*/  IMAD.WIDE R44, R45, 0x80, R14 ;  /* 0x000000802d2c7825 */ /* 0x000fe200078e020e */
[----:B------:R-:W-:-:S03]  /*1010*/  ISETP.GE.AND P3, PT, R16, R6, PT ;  /* 0x000000061000720c */ /* 0x000fc60003f66270 */
[----:B------:R-:W-:Y:S02]  /*1020*/  IMAD.MOV.U32 R10, RZ, RZ, RZ ;  /* 0x000000ffff0a7224 */ /* 0x000fe400078e00ff */
[----:B------:R1:W2:Y:S01]  /*1030*/  @P2 LDG.E R42, desc[UR20][R44.64] ;  /* 0x000000142c2a2981 */ /* 0x0002a2000c1e1900 */
[----:B------:R-:W-:-:S05]  /*1040*/  ISETP.GT.AND P2, PT, R0, -0x1, !P3 ;  /* 0xffffffff0000780c */ /* 0x000fca0005f44270 */
[----:B------:R3:W2:Y:S01]  /*1050*/  @P1 LDG.E R10, desc[UR20][R18.64] ;  /* 0x00000014120a1981 */ /* 0x0006a2000c1e1900 */
[----:B------:R-:W-:Y:S01]  /*1060*/  ISETP.GE.AND P1, PT, R17, R6, PT ;  /* 0x000000061100720c */ /* 0x000fe20003f26270 */
[----:B------:R-:W-:-:S04]  /*1070*/  IMAD.WIDE R16, R16, 0x80, R14 ;  /* 0x0000008010107825 */ /* 0x000fc800078e020e */
[----:B-1----:R-:W-:-:S06]  /*1080*/  IMAD.MOV.U32 R44, RZ, RZ, RZ ;  /* 0x000000ffff2c7224 */ /* 0x002fcc00078e00ff */
[----:B------:R-:W4:Y:S01]  /*1090*/  @P2 LDG.E R44, desc[UR20][R16.64] ;  /* 0x00000014102c2981 */ /* 0x000f22000c1e1900 */
[----:B---3--:R-:W-:-:S04]  /*10a0*/  LOP3.LUT R19, R0, 0x9, R41, 0xfe, !PT ;  /* 0x0000000900137812 */ /* 0x008fc800078efe29 */
[----:B------:R-:W-:-:S04]  /*10b0*/  ISETP.GE.AND P6, PT, R19, R6, PT ;  /* 0x000000061300720c */ /* 0x000fc80003fc6270 */
[----:B------:R-:W-:Y:S01]  /*10c0*/  ISETP.GT.AND P2, PT, R0, -0x1, !P6 ;  /* 0xffffffff0000780c */ /* 0x000fe20007744270 */
[----:B------:R-:W-:Y:S02]  /*10d0*/  IMAD.MOV.U32 R18, RZ, RZ, RZ ;  /* 0x000000ffff127224 */ /* 0x000fe400078e00ff */
[----:B------:R-:W-:-:S10]  /*10e0*/  IMAD.WIDE R14, R19, 0x80, R14 ;  /* 0x00000080130e7825 */ /* 0x000fd400078e020e */
[----:B------:R1:W3:Y:S01]  /*10f0*/  @P2 LDG.E R18, desc[UR20][R14.64] ;  /* 0x000000140e122981 */ /* 0x0002e2000c1e1900 */
[----:B----4-:R-:W-:-:S04]  /*1100*/  FADD R19, -R44, R43 ;  /* 0x0000002b2c137221 */ /* 0x010fc80000000100 */
[----:B------:R-:W-:-:S05]  /*1110*/  FMUL R45, R19, 1.4426950216293334961 ;  /* 0x3fb8aa3b132d7820 */ /* 0x000fca0000400000 */
[----:B------:R-:W-:-:S13]  /*1120*/  FSETP.GEU.AND P2, PT, R45, -126, PT ;  /* 0xc2fc00002d00780b */ /* 0x000fda0003f4e000 */
[----:B------:R-:W-:-:S04]  /*1130*/  @!P2 FMUL R45, R45, 0.5 ;  /* 0x3f0000002d2da820 */ /* 0x000fc80000400000 */
[----:B------:R-:W4:Y:S01]  /*1140*/  MUFU.EX2 R19, R45 ;  /* 0x0000002d00137308 */ /* 0x000f220000000800 */
[----:B--2---:R-:W-:-:S04]  /*1150*/  FADD R44, -R44, R23 ;  /* 0x000000172c2c7221 */ /* 0x004fc80000000100 */
[----:B------:R-:W-:Y:S01]  /*1160*/  FMUL R16, R44, 1.4426950216293334961 ;  /* 0x3fb8aa3b2c107820 */ /* 0x000fe20000400000 */
[----:B----4-:R-:W-:-:S04]  /*1170*/  @!P2 FMUL R19, R19, R19 ;  /* 0x000000131313a220 */ /* 0x010fc80000400000 */
[----:B------:R-:W-:-:S13]  /*1180*/  FSETP.GEU.AND P2, PT, R16, -126, PT ;  /* 0xc2fc00001000780b */ /* 0x000fda0003f4e000 */
[----:B------:R-:W-:-:S04]  /*1190*/  @!P2 FMUL R16, R16, 0.5 ;  /* 0x3f0000001010a820 */ /* 0x000fc80000400000 */
[----:B-1----:R-:W1:Y:S01]  /*11a0*/  MUFU.EX2 R15, R16 ;  /* 0x00000010000f7308 */ /* 0x002e620000000800 */
[----:B------:R-:W-:-:S04]  /*11b0*/  FADD R14, -R42, R43 ;  /* 0x0000002b2a0e7221 */ /* 0x000fc80000000100 */
[----:B------:R-:W-:Y:S01]  /*11c0*/  FMUL R44, R14, 1.4426950216293334961 ;  /* 0x3fb8aa3b0e2c7820 */ /* 0x000fe20000400000 */
[----:B-1----:R-:W-:-:S04]  /*11d0*/  @!P2 FMUL R15, R15, R15 ;  /* 0x0000000f0f0fa220 */ /* 0x002fc80000400000 */
[----:B------:R-:W-:-:S13]  /*11e0*/  FSETP.GEU.AND P2, PT, R44, -126, PT ;  /* 0xc2fc00002c00780b */ /* 0x000fda0003f4e000 */
[----:B------:R-:W-:-:S04]  /*11f0*/  @!P2 FMUL R44, R44, 0.5 ;  /* 0x3f0000002c2ca820 */ /* 0x000fc80000400000 */
[----:B------:R-:W1:Y:S01]  /*1200*/  MUFU.EX2 R14, R44 ;  /* 0x0000002c000e7308 */ /* 0x000e620000000800 */
        /* <DEDUP_REMOVED lines=16> */
[----:B------:R-:W-:-:S06]  /*1310*/  @!P2 FMUL R17, R17, 0.5 ;  /* 0x3f0000001111a820 */ /* 0x000fcc0000400000 */
[----:B------:R-:W1:Y:S01]  /*1320*/  MUFU.EX2 R17, R17 ;  /* 0x0000001100117308 */ /* 0x000e620000000800 */
[----:B---3--:R-:W-:-:S04]  /*1330*/  FADD R10, -R18, R43 ;  /* 0x0000002b120a7221 */ /* 0x008fc80000000100 */
[----:B------:R-:W-:Y:S01]  /*1340*/  FMUL R42, R10, 1.4426950216293334961 ;  /* 0x3fb8aa3b0a2a7820 */ /* 0x000fe20000400000 */
[----:B-1----:R-:W-:-:S04]  /*1350*/  @!P2 FMUL R17, R17, R17 ;  /* 0x000000111111a220 */ /* 0x002fc80000400000 */
[----:B------:R-:W-:-:S13]  /*1360*/  FSETP.GEU.AND P2, PT, R42, -126, PT ;  /* 0xc2fc00002a00780b */ /* 0x000fda0003f4e000 */
[----:B------:R-:W-:-:S04]  /*1370*/  @!P2 FMUL R42, R42, 0.5 ;  /* 0x3f0000002a2aa820 */ /* 0x000fc80000400000 */
[----:B------:R-:W1:Y:S01]  /*1380*/  MUFU.EX2 R10, R42 ;  /* 0x0000002a000a7308 */ /* 0x000e620000000800 */
[----:B------:R-:W-:Y:S01]  /*1390*/  FADD R18, -R18, R23 ;  /* 0x0000001712127221 */ /* 0x000fe20000000100 */
[----:B------:R-:W-:-:S03]  /*13a0*/  FMUL R28, R28, R44 ;  /* 0x0000002c1c1c7220 */ /* 0x000fc60000400000 */
[----:B------:R-:W-:Y:S01]  /*13b0*/  FMUL R44, R18, 1.4426950216293334961 ;  /* 0x3fb8aa3b122c7820 */ /* 0x000fe20000400000 */
[----:B-1----:R-:W-:-:S04]  /*13c0*/  @!P2 FMUL R10, R10, R10 ;  /* 0x0000000a0a0aa220 */ /* 0x002fc80000400000 */
[----:B------:R-:W-:Y:S01]  /*13d0*/  FSETP.GEU.AND P2, PT, R44, -126, PT ;  /* 0xc2fc00002c00780b */ /* 0x000fe20003f4e000 */
[----:B------:R-:W-:-:S12]  /*13e0*/  FMUL R14, R25, R14 ;  /* 0x0000000e190e7220 */ /* 0x000fd80000400000 */
        /* <DEDUP_REMOVED lines=14> */
[----:B------:R-:W-:Y:S01]  /*14d0*/  FMUL R16, R27, R16 ;  /* 0x000000101b107220 */ /* 0x000fe20000400000 */
[----:B-----5:R-:W-:-:S04]  /*14e0*/  FADD R27, -R12, R43 ;  /* 0x0000002b0c1b7221 */ /* 0x020fc80000000100 */
        /* <DEDUP_REMOVED lines=31> */
[----:B------:R-:W-:Y:S02]  /*16e0*/  IMAD.U32 R15, R8, 0x10000, RZ ;  /* 0x00010000080f7824 */ /* 0x000fe400078e00ff */
[----:B------:R-:W-:Y:S01]  /*16f0*/  IMAD.U32 R23, R20, 0x10000, RZ ;  /* 0x0001000014177824 */ /* 0x000fe200078e00ff */
[----:B------:R-:W-:Y:S01]  /*1700*/  LOP3.LUT R20, R41, 0x1, RZ, 0xfc, !PT ;  /* 0x0000000129147812 */ /* 0x000fe200078efcff */
[C---:B------:R-:W-:Y:S01]  /*1710*/  FMUL R8, R15.reuse, R14 ;  /* 0x0000000e0f087220 */ /* 0x040fe20000400000 */
[----:B------:R-:W-:Y:S01]  /*1720*/  FMUL R14, R15, R19 ;  /* 0x000000130f0e7220 */ /* 0x000fe20000400000 */
[----:B------:R-:W-:Y:S01]  /*1730*/  FMUL R26, R23, R26 ;  /* 0x0000001a171a7220 */ /* 0x000fe20000400000 */
[----:B------:R-:W-:Y:S01]  /*1740*/  FMUL R24, R29, R10 ;  /* 0x0000000a1d187220 */ /* 0x000fe20000400000 */
[C---:B------:R-:W-:Y:S02]  /*1750*/  LOP3.LUT R10, R11.reuse, 0x8, RZ, 0xfc, !PT ;  /* 0x000000080b0a7812 */ /* 0x040fe400078efcff */
[----:B------:R-:W-:Y:S01]  /*1760*/  SEL R8, R8, RZ, !P4 ;  /* 0x000000ff08087207 */ /* 0x000fe20006000000 */
[----:B-1----:R-:W-:Y:S01]  /*1770*/  @!P2 FMUL R22, R22, R22 ;  /* 0x000000161616a220 */ /* 0x002fe20000400000 */
[----:B------:R-:W-:-:S02]  /*1780*/  ISETP.GT.U32.AND P2, PT, R11, R20, PT ;  /* 0x000000140b00720c */ /* 0x000fc40003f44070 */
[----:B------:R-:W-:Y:S02]  /*1790*/  SEL R14, R14, RZ, !P3 ;  /* 0x000000ff0e0e7207 */ /* 0x000fe40005800000 */
[----:B------:R-:W-:Y:S02]  /*17a0*/  SEL R8, R8, RZ, P2 ;  /* 0x000000ff08087207 */ /* 0x000fe40001000000 */
[----:B------:R-:W-:Y:S01]  /*17b0*/  SEL R26, R26, RZ, !P3 ;  /* 0x000000ff1a1a7207 */ /* 0x000fe20005800000 */
[----:B------:R-:W-:Y:S01]  /*17c0*/  FMUL R19, R23, R16 ;  /* 0x0000001017137220 */ /* 0x000fe20000400000 */
[C---:B------:R-:W-:Y:S02]  /*17d0*/  ISETP.GT.U32.AND P2, PT, R10.reuse, R20, PT ;  /* 0x000000140a00720c */ /* 0x040fe40003f44070 */
[----:B------:R-:W-:Y:S02]  /*17e0*/  ISETP.GT.U32.AND P3, PT, R10, R41, PT ;  /* 0x000000290a00720c */ /* 0x000fe40003f64070 */
[----:B------:R-:W-:-:S02]  /*17f0*/  LOP3.LUT R20, R41, 0x8, RZ, 0xfc, !PT ;  /* 0x0000000829147812 */ /* 0x000fc400078efcff */
[----:B------:R-:W-:Y:S02]  /*1800*/  SEL R16, R26, RZ, P3 ;  /* 0x000000ff1a107207 */ /* 0x000fe40001800000 */
[----:B------:R-:W-:Y:S01]  /*1810*/  ISETP.GT.U32.AND P3, PT, R11, R20, PT ;  /* 0x000000140b00720c */ /* 0x000fe20003f64070 */
[----:B------:R-:W-:Y:S01]  /*1820*/  FMUL R28, R15, R28 ;  /* 0x0000001c0f1c7220 */ /* 0x000fe20000400000 */
[----:B------:R-:W-:Y:S01]  /*1830*/  SEL R20, R19, RZ, !P4 ;  /* 0x000000ff13147207 */ /* 0x000fe20006000000 */
[----:B------:R-:W-:Y:S01]  /*1840*/  FMUL R19, R15, R24 ;  /* 0x000000180f137220 */ /* 0x000fe20000400000 */
[----:B------:R-:W-:Y:S01]  /*1850*/  LOP3.LUT R26, R41, 0x9, RZ, 0xfc, !PT ;  /* 0x00000009291a7812 */ /* 0x000fe200078efcff */
[----:B------:R-:W-:Y:S01]  /*1860*/  FMUL R30, R30, R17 ;  /* 0x000000111e1e7220 */ /* 0x000fe20000400000 */
[----:B------:R-:W-:Y:S01]  /*1870*/  SEL R24, R20, RZ, P2 ;  /* 0x000000ff14187207 */ /* 0x000fe20001000000 */
[----:B------:R-:W-:Y:S01]  /*1880*/  FMUL R32, R32, R25 ;  /* 0x0000001920207220 */ /* 0x000fe20000400000 */
[----:B------:R-:W-:-:S02]  /*1890*/  ISETP.GT.U32.AND P4, PT, R11, R26, PT ;  /* 0x0000001a0b00720c */ /* 0x000fc40003f84070 */
[----:B------:R-:W-:Y:S02]  /*18a0*/  ISETP.GT.U32.AND P2, PT, R10, R26, PT ;  /* 0x0000001a0a00720c */ /* 0x000fe40003f44070 */
[----:B------:R-:W-:Y:S02]  /*18b0*/  SEL R20, R28, RZ, !P5 ;  /* 0x000000ff1c147207 */ /* 0x000fe40006800000 */
[----:B------:R-:W-:Y:S01]  /*18c0*/  SEL R19, R19, RZ, !P6 ;  /* 0x000000ff13137207 */ /* 0x000fe20007000000 */
[----:B------:R-:W-:Y:S01]  /*18d0*/  IMAD.SHL.U32 R25, R4, 0x20, RZ ;  /* 0x0000002004197824 */ /* 0x000fe200078e00ff */
[----:B------:R-:W-:Y:S01]  /*18e0*/  LOP3.LUT R26, R41, 0x10, RZ, 0xfc, !PT ;  /* 0x00000010291a7812 */ /* 0x000fe200078efcff */
[----:B------:R-:W-:Y:S01]  /*18f0*/  FMUL R17, R23, R30 ;  /* 0x0000001e17117220 */ /* 0x000fe20000400000 */
[----:B------:R-:W-:Y:S01]  /*1900*/  SEL R20, R20, RZ, P3 ;  /* 0x000000ff14147207 */ /* 0x000fe20001800000 */
[----:B------:R-:W-:Y:S01]  /*1910*/  FADD R28, -R40, R43 ;  /* 0x0000002b281c7221 */ /* 0x000fe20000000100 */
[----:B------:R-:W-:Y:S01]  /*1920*/  SEL R19, R19, RZ, P4 ;  /* 0x000000ff13137207 */ /* 0x000fe20002000000 */
[----:B------:R-:W-:Y:S01]  /*1930*/  FMUL R30, R31, R18 ;  /* 0x000000121f1e7220 */ /* 0x000fe20000400000 */
[----:B------:R-:W-:-:S02]  /*1940*/  ISETP.GT.U32.AND P3, PT, R11, R26, PT ;  /* 0x0000001a0b00720c */ /* 0x000fc40003f64070 */
[----:B------:R-:W-:Y:S01]  /*1950*/  ISETP.GT.U32.AND P4, PT, R10, R26, PT ;  /* 0x0000001a0a00720c */ /* 0x000fe20003f84070 */
[----:B------:R-:W-:Y:S01]  /*1960*/  IMAD.SHL.U32 R26, R4, 0x10, RZ ;  /* 0x00000010041a7824 */ /* 0x000fe200078e00ff */
[----:B------:R-:W-:Y:S01]  /*1970*/  LOP3.LUT R25, R25, 0xc00, RZ, 0xc0, !PT ;  /* 0x00000c0019197812 */ /* 0x000fe200078ec0ff */
[----:B------:R-:W-:Y:S01]  /*1980*/  FMUL R28, R28, 1.4426950216293334961 ;  /* 0x3fb8aa3b1c1c7820 */ /* 0x000fe20000400000 */
[----:B------:R-:W-:Y:S02]  /*1990*/  SEL R18, R17, RZ, !P5 ;  /* 0x000000ff11127207 */ /* 0x000fe40006800000 */
[----:B------:R-:W-:Y:S02]  /*19a0*/  ISETP.GT.U32.AND P5, PT, R11, R41, PT ;  /* 0x000000290b00720c */ /* 0x000fe40003fa4070 */
[----:B------:R-:W-:Y:S02]  /*19b0*/  LOP3.LUT R26, R25, 0x1c0, R26, 0xf8, !PT ;  /* 0x000001c0191a7812 */ /* 0x000fe400078ef81a */
[----:B------:R-:W-:-:S02]  /*19c0*/  SEL R25, R14, RZ, P5 ;  /* 0x000000ff0e197207 */ /* 0x000fc40002800000 */
[----:B------:R-:W-:Y:S02]  /*19d0*/  SEL R18, R18, RZ, P5 ;  /* 0x000000ff12127207 */ /* 0x000fe40002800000 */
[----:B------:R-:W-:Y:S01]  /*19e0*/  FSETP.GEU.AND P5, PT, R28, -126, PT ;  /* 0xc2fc00001c00780b */ /* 0x000fe20003fae000 */
[----:B------:R-:W-:Y:S01]  /*19f0*/  FMUL R29, R23, R30 ;  /* 0x0000001e171d7220 */ /* 0x000fe20000400000 */
[----:B------:R-:W-:Y:S01]  /*1a00*/  FMUL R32, R15, R32 ;  /* 0x000000200f207220 */ /* 0x000fe20000400000 */
[----:B------:R-:W-:-:S10]  /*1a10*/  FMUL R42, R33, R42 ;  /* 0x0000002a212a7220 */ /* 0x000fd40000400000 */
[----:B------:R-:W-:-:S04]  /*1a20*/  @!P5 FMUL R28, R28, 0.5 ;  /* 0x3f0000001c1cd820 */ /* 0x000fc80000400000 */
[----:B------:R-:W1:Y:S01]  /*1a30*/  MUFU.EX2 R30, R28 ;  /* 0x0000001c001e7308 */ /* 0x000e620000000800 */
[----:B------:R-:W-:Y:S01]  /*1a40*/  IMAD.SHL.U32 R17, R4, 0x4, RZ ;  /* 0x0000000404117824 */ /* 0x000fe200078e00ff */
[----:B------:R-:W-:Y:S01]  /*1a50*/  SEL R29, R29, RZ, !P6 ;  /* 0x000000ff1d1d7207 */ /* 0x000fe20007000000 */
[----:B------:R-:W-:Y:S01]  /*1a60*/  FMUL R42, R15, R42 ;  /* 0x0000002a0f2a7220 */ /* 0x000fe20000400000 */
[----:B------:R-:W-:Y:S02]  /*1a70*/  SEL R32, R32, RZ, !P1 ;  /* 0x000000ff20207207 */ /* 0x000fe40004800000 */
[----:B------:R-:W-:Y:S01]  /*1a80*/  ISETP.GE.AND P6, PT, R21, R6, PT ;  /* 0x000000061500720c */ /* 0x000fe20003fc6270 */
[----:B------:R-:W-:Y:S01]  /*1a90*/  FMUL R34, R34, R7 ;  /* 0x0000000722227220 */ /* 0x000fe20000400000 */
[----:B------:R-:W-:Y:S02]  /*1aa0*/  LOP3.LUT R21, R41, 0x11, RZ, 0xfc, !PT ;  /* 0x0000001129157812 */ /* 0x000fe400078efcff */
[----:B------:R-:W-:-:S02]  /*1ab0*/  LOP3.LUT R31, R4, 0x80, RZ, 0xc0, !PT ;  /* 0x00000080041f7812 */ /* 0x000fc400078ec0ff */
[----:B------:R-:W-:Y:S02]  /*1ac0*/  LOP3.LUT R14, R17, 0x1fc, RZ, 0xc0, !PT ;  /* 0x000001fc110e7812 */ /* 0x000fe400078ec0ff */
[----:B------:R-:W-:Y:S01]  /*1ad0*/  SEL R7, R32, RZ, P3 ;  /* 0x000000ff20077207 */ /* 0x000fe20001800000 */
[----:B------:R-:W-:Y:S01]  /*1ae0*/  FMUL R32, R35, R12 ;  /* 0x0000000c23207220 */ /* 0x000fe20000400000 */
[----:B------:R-:W-:Y:S01]  /*1af0*/  ISETP.GT.U32.AND P3, PT, R11, R21, PT ;  /* 0x000000150b00720c */ /* 0x000fe20003f64070 */
[----:B------:R-:W-:Y:S01]  /*1b00*/  FMUL R34, R23, R34 ;  /* 0x0000002217227220 */ /* 0x000fe20000400000 */
[----:B------:R-:W-:Y:S01]  /*1b10*/  SEL R42, R42, RZ, !P6 ;  /* 0x000000ff2a2a7207 */ /* 0x000fe20007000000 */
[----:B------:R-:W-:Y:S01]  /*1b20*/  IMAD R14, R31, 0x4, R14 ;  /* 0x000000041f0e7824 */ /* 0x000fe200078e020e */
[----:B------:R-:W-:Y:S01]  /*1b30*/  LOP3.LUT R31, R41, 0x19, RZ, 0xfc, !PT ;  /* 0x00000019291f7812 */ /* 0x000fe200078efcff */
[----:B------:R-:W-:Y:S01]  /*1b40*/  FMUL R32, R23, R32 ;  /* 0x0000002017207220 */ /* 0x000fe20000400000 */
[----:B------:R-:W-:Y:S01]  /*1b50*/  LOP3.LUT R33, R41, 0x18, RZ, 0xfc, !PT ;  /* 0x0000001829217812 */ /* 0x000fe200078efcff */
[----:B-1----:R-:W-:Y:S01]  /*1b60*/  @!P5 FMUL R30, R30, R30 ;  /* 0x0000001e1e1ed220 */ /* 0x002fe20000400000 */
[----:B------:R-:W-:Y:S01]  /*1b70*/  SEL R12, R42, RZ, P3 ;  /* 0x000000ff2a0c7207 */ /* 0x000fe20001800000 */
[----:B------:R-:W-:Y:S01]  /*1b80*/  FMUL R36, R36, R27 ;  /* 0x0000001b24247220 */ /* 0x000fe20000400000 */
[----:B------:R-:W-:Y:S01]  /*1b90*/  ISETP.GT.U32.AND P3, PT, R10, R21, PT ;  /* 0x000000150a00720c */ /* 0x000fe20003f64070 */
[----:B------:R-:W-:Y:S01]  /*1ba0*/  FMUL R30, R37, R30 ;  /* 0x0000001e251e7220 */ /* 0x000fe20000400000 */
[----:B------:R-:W-:-:S02]  /*1bb0*/  SEL R34, R34, RZ, !P1 ;  /* 0x000000ff22227207 */ /* 0x000fc40004800000 */
[----:B------:R-:W-:Y:S01]  /*1bc0*/  SEL R21, R29, RZ, P2 ;  /* 0x000000ff1d157207 */ /* 0x000fe20001000000 */
[----:B------:R-:W-:Y:S01]  /*1bd0*/  FMUL R36, R15, R36 ;  /* 0x000000240f247220 */ /* 0x000fe20000400000 */
[C---:B------:R-:W-:Y:S02]  /*1be0*/  ISETP.GT.U32.AND P2, PT, R11.reuse, R33, PT ;  /* 0x000000210b00720c */ /* 0x040fe40003f44070 */
[----:B------:R-:W-:Y:S02]  /*1bf0*/  ISETP.GT.U32.AND P1, PT, R11, R31, PT ;  /* 0x0000001f0b00720c */ /* 0x000fe40003f24070 */
[----:B------:R-:W-:Y:S02]  /*1c00*/  SEL R11, R32, RZ, !P6 ;  /* 0x000000ff200b7207 */ /* 0x000fe40007000000 */
[----:B------:R-:W-:Y:S01]  /*1c10*/  ISETP.GE.AND P5, PT, R2, R6, PT ;  /* 0x000000060200720c */ /* 0x000fe20003fa6270 */
[----:B------:R-:W-:Y:S01]  /*1c20*/  FMUL R30, R15, R30 ;  /* 0x0000001e0f1e7220 */ /* 0x000fe20000400000 */
[----:B------:R-:W-:-:S02]  /*1c30*/  SEL R15, R11, RZ, P3 ;  /* 0x000000ff0b0f7207 */ /* 0x000fc40001800000 */
[----:B------:R-:W-:Y:S02]  /*1c40*/  SEL R28, R34, RZ, P4 ;  /* 0x000000ff221c7207 */ /* 0x000fe40002000000 */
[----:B------:R-:W-:Y:S02]  /*1c50*/  SEL R36, R36, RZ, !P5 ;  /* 0x000000ff24247207 */ /* 0x000fe40006800000 */
[----:B------:R-:W-:Y:S01]  /*1c60*/  ISETP.GE.AND P3, PT, R13, R6, PT ;  /* 0x000000060d00720c */ /* 0x000fe20003f66270 */
[----:B------:R-:W-:Y:S01]  /*1c70*/  FMUL R38, R38, R45 ;  /* 0x0000002d26267220 */ /* 0x000fe20000400000 */
[C---:B------:R-:W-:Y:S01]  /*1c80*/  ISETP.GT.U32.AND P4, PT, R10.reuse, R33, PT ;  /* 0x000000210a00720c */ /* 0x040fe20003f84070 */
[----:B------:R-:W-:Y:S01]  /*1c90*/  FMUL R22, R39, R22 ;  /* 0x0000001627167220 */ /* 0x000fe20000400000 */
[----:B------:R-:W-:Y:S02]  /*1ca0*/  ISETP.GT.U32.AND P6, PT, R10, R31, PT ;  /* 0x0000001f0a00720c */ /* 0x000fe40003fc4070 */
[----:B------:R-:W-:-:S02]  /*1cb0*/  LOP3.LUT R10, R26, 0x200, RZ, 0xfc, !PT ;  /* 0x000002001a0a7812 */ /* 0x000fc400078efcff */
[----:B------:R-:W-:Y:S02]  /*1cc0*/  SEL R13, R36, RZ, P2 ;  /* 0x000000ff240d7207 */ /* 0x000fe40001000000 */
[----:B------:R-:W-:Y:S01]  /*1cd0*/  SEL R30, R30, RZ, !P3 ;  /* 0x000000ff1e1e7207 */ /* 0x000fe20005800000 */
[----:B------:R-:W-:Y:S01]  /*1ce0*/  FMUL R38, R23, R38 ;  /* 0x0000002617267220 */ /* 0x000fe20000400000 */
[----:B------:R-:W-:Y:S01]  /*1cf0*/  ISETP.GE.AND P2, PT, R5, R6, PT ;  /* 0x000000060500720c */ /* 0x000fe20003f46270 */
[----:B------:R-:W-:Y:S01]  /*1d00*/  FMUL R5, R23, R22 ;  /* 0x0000001617057220 */ /* 0x000fe20000400000 */
[----:B------:R-:W-:Y:S02]  /*1d10*/  LOP3.LUT R41, R41, R26, RZ, 0xfc, !PT ;  /* 0x0000001a29297212 */ /* 0x000fe400078efcff */
[----:B------:R-:W-:Y:S02]  /*1d20*/  LEA.HI R10, R10, UR12, RZ, 0x1e ;  /* 0x0000000c0a0a7c11 */ /* 0x000fe4000f8ff0ff */
[----:B------:R-:W-:-:S02]  /*1d30*/  LEA.HI R26, R26, UR12, RZ, 0x1e ;  /* 0x0000000c1a1a7c11 */ /* 0x000fc4000f8ff0ff */
[----:B------:R-:W-:Y:S02]  /*1d40*/  SEL R30, R30, RZ, P1 ;  /* 0x000000ff1e1e7207 */ /* 0x000fe40000800000 */
[----:B------:R-:W-:Y:S01]  /*1d50*/  ISETP.GE.AND P1, PT, R9, R6, PT ;  /* 0x000000060900720c */ /* 0x000fe20003f26270 */
[C---:B------:R-:W-:Y:S01]  /*1d60*/  IMAD R2, R41.reuse, 0x4, R10 ;  /* 0x0000000429027824 */ /* 0x040fe200078e020a */
[----:B------:R-:W-:Y:S01]  /*1d70*/  SEL R38, R38, RZ, !P5 ;  /* 0x000000ff26267207 */ /* 0x000fe20006800000 */
[----:B------:R-:W-:Y:S01]  /*1d80*/  IMAD R26, R41, 0x4, R26 ;  /* 0x00000004291a7824 */ /* 0x000fe200078e021a */
[----:B------:R-:W-:Y:S02]  /*1d90*/  SEL R5, R5, RZ, !P3 ;  /* 0x000000ff05057207 */ /* 0x000fe40005800000 */
[----:B------:R-:W-:Y:S02]  /*1da0*/  SEL R11, R8, RZ, !P2 ;  /* 0x000000ff080b7207 */ /* 0x000fe40005000000 */
[----:B------:R-:W-:-:S02]  /*1db0*/  SEL R10, R25, RZ, !P2 ;  /* 0x000000ff190a7207 */ /* 0x000fc40005000000 */
[----:B------:R-:W-:Y:S02]  /*1dc0*/  SEL R9, R24, RZ, !P1 ;  /* 0x000000ff18097207 */ /* 0x000fe40004800000 */
[----:B------:R-:W-:Y:S02]  /*1dd0*/  SEL R8, R16, RZ, !P1 ;  /* 0x000000ff10087207 */ /* 0x000fe40004800000 */
[----:B------:R-:W-:Y:S02]  /*1de0*/  SEL R22, R20, RZ, !P2 ;  /* 0x000000ff14167207 */ /* 0x000fe40005000000 */
[----:B------:R-:W-:Y:S02]  /*1df0*/  SEL R23, R19, RZ, !P2 ;  /* 0x000000ff13177207 */ /* 0x000fe40005000000 */
[----:B------:R-:W-:Y:S02]  /*1e00*/  SEL R18, R18, RZ, !P1 ;  /* 0x000000ff12127207 */ /* 0x000fe40004800000 */
[----:B------:R-:W-:-:S02]  /*1e10*/  SEL R19, R21, RZ, !P1 ;  /* 0x000000ff15137207 */ /* 0x000fc40004800000 */
[----:B------:R-:W-:Y:S02]  /*1e20*/  SEL R38, R38, RZ, P4 ;  /* 0x000000ff26267207 */ /* 0x000fe40002000000 */
[----:B------:R-:W-:Y:S01]  /*1e30*/  SEL R5, R5, RZ, P6 ;  /* 0x000000ff05057207 */ /* 0x000fe20003000000 */
[----:B------:R1:W-:Y:S01]  /*1e40*/  STS.64 [R26], R10 ;  /* 0x0000000a1a007388 */ /* 0x0003e20000000a00 */
[----:B------:R-:W-:Y:S02]  /*1e50*/  SEL R21, R12, RZ, !P2 ;  /* 0x000000ff0c157207 */ /* 0x000fe40005000000 */
[----:B------:R-:W-:Y:S01]  /*1e60*/  SEL R20, R7, RZ, !P2 ;  /* 0x000000ff07147207 */ /* 0x000fe20005000000 */
[----:B------:R2:W-:Y:S01]  /*1e70*/  STS.64 [R2+0x800], R8 ;  /* 0x0008000802007388 */ /* 0x0005e20000000a00 */
[----:B------:R-:W-:Y:S02]  /*1e80*/  SEL R29, R15, RZ, !P1 ;  /* 0x000000ff0f1d7207 */ /* 0x000fe40004800000 */
[----:B------:R-:W-:Y:S01]  /*1e90*/  SEL R28, R28, RZ, !P1 ;  /* 0x000000ff1c1c7207 */ /* 0x000fe20004800000 */
[----:B------:R-:W-:Y:S01]  /*1ea0*/  STS.64 [R26+0x20], R22 ;  /* 0x000020161a007388 */ /* 0x000fe20000000a00 */
[----:B------:R-:W-:-:S02]  /*1eb0*/  SEL R38, R38, RZ, !P1 ;  /* 0x000000ff26267207 */ /* 0x000fc40004800000 */
[----:B------:R-:W-:Y:S02]  /*1ec0*/  SEL R39, R5, RZ, !P1 ;  /* 0x000000ff05277207 */ /* 0x000fe40004800000 */
[----:B-1----:R-:W-:Y:S02]  /*1ed0*/  SEL R10, R13, RZ, !P2 ;  /* 0x000000ff0d0a7207 */ /* 0x002fe40005000000 */
[----:B------:R-:W-:Y:S01]  /*1ee0*/  SEL R11, R30, RZ, !P2 ;  /* 0x000000ff1e0b7207 */ /* 0x000fe20005000000 */
[----:B------:R-:W-:Y:S04]  /*1ef0*/  STS.64 [R2+0x820], R18 ;  /* 0x0008201202007388 */ /* 0x000fe80000000a00 */
[----:B------:R-:W-:Y:S04]  /*1f00*/  STS.64 [R26+0x40], R20 ;  /* 0x000040141a007388 */ /* 0x000fe80000000a00 */
[----:B------:R-:W-:Y:S01]  /*1f10*/  STS.64 [R2+0x840], R28 ;  /* 0x0008401c02007388 */ /* 0x000fe20000000a00 */
[----:B--2---:R-:W-:-:S03]  /*1f20*/  VIADD R8, R14, 0x400 ;  /* 0x000004000e087836 */ /* 0x004fc60000000000 */
[----:B------:R1:W-:Y:S01]  /*1f30*/  STS.64 [R26+0x60], R10 ;  /* 0x0000600a1a007388 */ /* 0x0003e20000000a00 */
[----:B------:R-:W-:-:S03]  /*1f40*/  VIADD R9, R14, 0x800 ;  /* 0x000008000e097836 */ /* 0x000fc60000000000 */
[----:B------:R-:W-:Y:S01]  /*1f50*/  STS.64 [R2+0x860], R38 ;  /* 0x0008602602007388 */ /* 0x000fe20000000a00 */
[----:B------:R-:W-:Y:S02]  /*1f60*/  SHF.R.U32.HI R7, RZ, 0x2, R14 ;  /* 0x00000002ff077819 */ /* 0x000fe4000001160e */
[----:B------:R-:W-:Y:S02]  /*1f70*/  SHF.R.U32.HI R8, RZ, 0x2, R8 ;  /* 0x00000002ff087819 */ /* 0x000fe40000011608 */
[----:B------:R-:W-:Y:S02]  /*1f80*/  SHF.R.U32.HI R9, RZ, 0x2, R9 ;  /* 0x00000002ff097819 */ /* 0x000fe40000011609 */
[----:B------:R-:W-:Y:S02]  /*1f90*/  LOP3.LUT R7, R7, 0xf0, RZ, 0xc0, !PT ;  /* 0x000000f007077812 */ /* 0x000fe400078ec0ff */
[----:B------:R-:W-:Y:S02]  /*1fa0*/  LOP3.LUT R8, R8, 0x1f0, RZ, 0xc0, !PT ;  /* 0x000001f008087812 */ /* 0x000fe400078ec0ff */
[----:B------:R-:W-:Y:S01]  /*1fb0*/  LOP3.LUT R12, R9, 0x2f0, RZ, 0xc0, !PT ;  /* 0x000002f0090c7812 */ /* 0x000fe200078ec0ff */
[----:B------:R-:W-:-:S02]  /*1fc0*/  VIADD R7, R7, UR12 ;  /* 0x0000000c07077c36 */ /* 0x000fc40008000000 */
[----:B------:R-:W-:Y:S02]  /*1fd0*/  VIADD R9, R8, UR12 ;  /* 0x0000000c08097c36 */ /* 0x000fe40008000000 */
[----:B-1----:R-:W-:Y:S02]  /*1fe0*/  VIADD R11, R12, UR12 ;  /* 0x0000000c0c0b7c36 */ /* 0x002fe40008000000 */
[C---:B------:R-:W-:Y:S01]  /*1ff0*/  IMAD R8, R14.reuse, 0x4, R7 ;  /* 0x000000040e087824 */ /* 0x040fe200078e0207 */
[----:B------:R-:W1:Y:S01]  /*2000*/  LDC.64 R12, c[0x0][0x228] ;  /* 0x00008a00ff0c7b82 */ /* 0x000e620000000a00 */
[----:B------:R-:W-:-:S07]  /*2010*/  IMAD R20, R14, 0x4, R9 ;  /* 0x000000040e147824 */ /* 0x000fce00078e0209 */
[----:B------:R-:W-:Y:S01]  /*2020*/  BAR.SYNC.DEFER_BLOCKING 0x0 ;  /* 0x0000000000007b1d */ /* 0x000fe20000010000 */
[----:B------:R-:W-:Y:S01]  /*2030*/  IMAD R24, R14, 0x4, R11 ;  /* 0x000000040e187824 */ /* 0x000fe200078e020b */
[----:B------:R-:W-:Y:S01]  /*2040*/  SHF.R.U32.HI R15, RZ, 0x4, R4 ;  /* 0x00000004ff0f7819 */ /* 0x000fe20000011604 */
[----:B------:R-:W-:-:S03]  /*2050*/  IMAD.SHL.U32 R7, R3, 0x40, RZ ;  /* 0x0000004003077824 */ /* 0x000fc600078e00ff */
[----:B------:R-:W-:Y:S01]  /*2060*/  SGXT.U32 R15, R15, 0x4 ;  /* 0x000000040f0f781a */ /* 0x000fe20000000000 */
[----:B------:R-:W2:Y:S04]  /*2070*/  LDS.128 R8, [R8] ;  /* 0x0000000008087984 */ /* 0x000ea80000000c00 */
[----:B------:R-:W3:Y:S04]  /*2080*/  LDS.128 R20, [R20+0x1000] ;  /* 0x0010000014147984 */ /* 0x000ee80000000c00 */
[----:B------:R-:W4:Y:S01]  /*2090*/  LDS.128 R24, [R24+0x2000] ;  /* 0x0020000018187984 */ /* 0x000f220000000c00 */
[----:B------:R-:W-:Y:S01]  /*20a0*/  LOP3.LUT R15, R15, R0, RZ, 0xfc, !PT ;  /* 0x000000000f0f7212 */ /* 0x000fe200078efcff */
[----:B-1----:R-:W-:Y:S01]  /*20b0*/  IMAD.WIDE R12, R7, 0x4, R12 ;  /* 0x00000004070c7825 */ /* 0x002fe200078e020c */
[----:B------:R-:W-:-:S02]  /*20c0*/  SHF.R.U32.HI R5, RZ, 0x4, R4 ;  /* 0x00000004ff057819 */ /* 0x000fc40000011604 */
[----:B------:R-:W-:Y:S02]  /*20d0*/  LOP3.LUT R29, R17, 0x3c, RZ, 0xc0, !PT ;  /* 0x0000003c111d7812 */ /* 0x000fe400078ec0ff */
[C---:B------:R-:W-:Y:S02]  /*20e0*/  LOP3.LUT R17, R15.reuse, 0x10, RZ, 0xfc, !PT ;  /* 0x000000100f117812 */ /* 0x040fe400078efcff */
[----:B------:R-:W-:Y:S02]  /*20f0*/  LOP3.LUT R19, R15, 0x20, RZ, 0xfc, !PT ;  /* 0x000000200f137812 */ /* 0x000fe400078efcff */
[----:B------:R-:W-:Y:S01]  /*2100*/  LOP3.LUT R3, R5, 0x30, R0, 0xfe, !PT ;  /* 0x0000003005037812 */ /* 0x000fe200078efe00 */
[----:B------:R-:W-:Y:S01]  /*2110*/  VIADD R0, R14, 0xc00 ;  /* 0x00000c000e007836 */ /* 0x000fe20000000000 */
[CC--:B------:R-:W-:Y:S01]  /*2120*/  ISETP.LT.AND P1, PT, R15.reuse, R6.reuse, P0 ;  /* 0x000000060f00720c */ /* 0x0c0fe20000721270 */
[----:B------:R-:W-:Y:S01]  /*2130*/  IMAD.WIDE R4, R15, 0x2000, R12 ;  /* 0x000020000f047825 */ /* 0x000fe200078e020c */
[----:B------:R-:W-:-:S02]  /*2140*/  ISETP.LT.AND P2, PT, R17, R6, P0 ;  /* 0x000000061100720c */ /* 0x000fc40000741270 */
[-C--:B------:R-:W-:Y:S01]  /*2150*/  ISETP.LT.AND P3, PT, R19, R6.reuse, P0 ;  /* 0x000000061300720c */ /* 0x080fe20000761270 */
[----:B------:R-:W-:Y:S01]  /*2160*/  IMAD.WIDE R16, R17, 0x2000, R12 ;  /* 0x0000200011107825 */ /* 0x000fe200078e020c */
[----:B------:R-:W-:Y:S02]  /*2170*/  ISETP.LT.AND P0, PT, R3, R6, P0 ;  /* 0x000000060300720c */ /* 0x000fe40000701270 */
[----:B------:R-:W-:Y:S01]  /*2180*/  SHF.R.U32.HI R0, RZ, 0x2, R0 ;  /* 0x00000002ff007819 */ /* 0x000fe20000011600 */
[----:B------:R-:W-:-:S03]  /*2190*/  IMAD.WIDE R18, R19, 0x2000, R12 ;  /* 0x0000200013127825 */ /* 0x000fc600078e020c */
[----:B------:R-:W-:Y:S01]  /*21a0*/  LOP3.LUT R0, R0, 0x3f0, RZ, 0xc0, !PT ;  /* 0x000003f000007812 */ /* 0x000fe200078ec0ff */
[----:B------:R-:W-:-:S04]  /*21b0*/  IMAD.WIDE.U32 R4, R29, 0x4, R4 ;  /* 0x000000041d047825 */ /* 0x000fc800078e0004 */
[----:B------:R-:W-:-:S04]  /*21c0*/  IMAD.WIDE.U32 R16, R29, 0x4, R16 ;  /* 0x000000041d107825 */ /* 0x000fc800078e0010 */
[----:B------:R-:W-:Y:S01]  /*21d0*/  IMAD.WIDE.U32 R18, R29, 0x4, R18 ;  /* 0x000000041d127825 */ /* 0x000fe200078e0012 */
[----:B--2---:R1:W-:Y:S03]  /*21e0*/  @P1 STG.E.128 desc[UR20][R4.64], R8 ;  /* 0x0000000804001986 */ /* 0x0043e6000c101d14 */
[----:B------:R-:W-:Y:S01]  /*21f0*/  VIADD R7, R0, UR12 ;  /* 0x0000000c00077c36 */ /* 0x000fe20008000000 */
[----:B---3--:R1:W-:Y:S04]  /*2200*/  @P2 STG.E.128 desc[UR20][R16.64], R20 ;  /* 0x0000001410002986 */ /* 0x0083e8000c101d14 */
[----:B----4-:R1:W-:Y:S01]  /*2210*/  @P3 STG.E.128 desc[UR20][R18.64], R24 ;  /* 0x0000001812003986 */ /* 0x0103e2000c101d14 */
[----:B------:R-:W-:Y:S01]  /*2220*/  IMAD R7, R14, 0x4, R7 ;  /* 0x000000040e077824 */ /* 0x000fe200078e0207 */
[----:B------:R-:W-:Y:S06]  /*2230*/  @!P0 EXIT ;  /* 0x000000000000894d */ /* 0x000fec0003800000 */
[----:B-1----:R-:W1:Y:S01]  /*2240*/  LDS.128 R4, [R7+0x3000] ;  /* 0x0030000007047984 */ /* 0x002e620000000c00 */
[----:B------:R-:W-:-:S04]  /*2250*/  IMAD.WIDE R12, R3, 0x2000, R12 ;  /* 0x00002000030c7825 */ /* 0x000fc800078e020c */
[----:B------:R-:W-:-:S05]  /*2260*/  IMAD.WIDE.U32 R12, R29, 0x4, R12 ;  /* 0x000000041d0c7825 */ /* 0x000fca00078e000c */
[----:B-1----:R-:W-:Y:S01]  /*2270*/  STG.E.128 desc[UR20][R12.64], R4 ;  /* 0x000000040c007986 */ /* 0x002fe2000c101d14 */
[----:B------:R-:W-:Y:S05]  /*2280*/  EXIT ;  /* 0x000000000000794d */ /* 0x000fea0003800000 */
.L_x_0:
[----:B------:R-:W-:-:S00]  /*2290*/  BRA `(.L_x_0) ;  /* 0xfffffffc00fc7947 */ /* 0x000fc0000383ffff */
[----:B------:R-:W-:-:S00]  /*22a0*/  NOP ;  /* 0x0000000000007918 */ /* 0x000fc00000000000 */
        /* <DEDUP_REMOVED lines=13> */
.L_x_1:


//--------------------- .nv.shared.chunk_scaled_dot_kkt_fwd_kernel --------------------------
	.section	.nv.shared.chunk_scaled_dot_kkt_fwd_kernel,"aw",@nobits
	.sectionflags	@""
	.align	16
	.zero		1024


//--------------------- .nv.shared.reserved.0     --------------------------
	.section	.nv.shared.reserved.0,"aw",@nobits
	.weak		__nv_reservedSMEM_offset_0_alias
	.size		__nv_reservedSMEM_offset_0_alias, 0, 0
	.other		__nv_reservedSMEM_offset_0_alias,@"STO_CUDA_RESERVED_SHARED STV_DEFAULT"
__nv_reservedSMEM_offset_0_alias:
	.zero		0


//--------------------- .nv.constant0.chunk_scaled_dot_kkt_fwd_kernel --------------------------
	.section	.nv.constant0.chunk_scaled_dot_kkt_fwd_kernel,"a",@progbits
	.sectionflags	@""
	.align	4
.nv.constant0.chunk_scaled_dot_kkt_fwd_kernel:
	.zero		576


//--------------------- SYMBOLS --------------------------

	.type		.nv.reservedSmem.offset0,@object
	.size		.nv.reservedSmem.offset0,0x4
